	.target	sm_90a

	.elftype	@"ET_EXEC"


//--------------------- .note.nv.tkinfo           --------------------------
	.section	.note.nv.tkinfo,"",@"SHT_NOTE"
	.sectionflags	@"SHF_NOTE_NV_TKINFO"
	.tkinfo
        /*0018*/ 	.word	0x00000002
        /*0030*/ 	.string	""
        /*0030*/ 	.string	"ptxas"
        /*0030*/ 	.string	"Cuda compilation tools, release 13.0, V13.0.88"
        /*0030*/ 	.string	"Build cuda_13.0.r13.0/compiler.36424714_0"
        /*0030*/ 	.string	"-arch sm_90a -m 64 "



//--------------------- .note.nv.cuinfo           --------------------------
	.section	.note.nv.cuinfo,"",@"SHT_NOTE"
	.sectionflags	@"SHF_NOTE_NV_CUINFO"
        /*0018*/ 	.short	0x0002
        /*001a*/ 	.short	0x005a
        /*001c*/ 	.short	0x0082
	.zero		2


//--------------------- .nv.info                  --------------------------
	.section	.nv.info,"",@"SHT_CUDA_INFO"
	.align	4


	//----- nvinfo : EIATTR_REGCOUNT
	.align		4
        /*0000*/ 	.byte	0x04, 0x2f
        /*0002*/ 	.short	(.L_18 - .L_17)
	.align		4
.L_17:
        /*0004*/ 	.word	index@(_ZN7cutlass13device_kernelINS_4gemm6kernel13GemmUniversalIN4cute5tupleIJiiiiEEENS1_10collective13CollectiveMmaINS1_34MainloopSm90TmaGmmaWarpSpecializedILi6ENS5_IJNS4_1CILi1EEESB_SB_EEENS1_35KernelTmaWarpSpecializedCooperativeEEENS5_IJNSA_ILi128EEESF_NSA_ILi64EEEEEENS_10bfloat16_tENS5_IJlSB_lEEESI_SJ_NS4_8TiledMMAINS4_8MMA_AtomIJNS4_4SM904GMMA28MMA_64x128x16_F32BF16BF16_SSILNSN_5MajorE0ELSP_0ELNSN_7ScaleInE1ELSQ_1EEEEEENS4_6LayoutINS5_IJNSA_ILi2EEESB_SB_EEENS5_IJSB_NSA_ILi0EEESW_EEEEENS5_IJNS4_10UnderscoreESZ_SZ_EEEEENS4_13SM90_TMA_LOADENS4_14ComposedLayoutINS4_7SwizzleILi3ELi4ELi3EEENS4_18smem_ptr_flag_bitsILi16EEENST_INS5_IJNSA_ILi8EEESG_EEENS5_IJSG_SB_EEEEEEEvNS4_8identityES12_S1C_vS1D_EENS_8epilogue10collective18CollectiveEpilogueINS1F_22Sm90TmaWarpSpecializedILi4ELi2ELi16ELb1ELb0EEEJSH_NS5_IJSF_NSA_ILi32EEEEEESI_SJ_SI_SJ_NS1F_6fusion15FusionCallbacksIS1J_NS1M_13LinCombEltActINS1F_6thread4SiLuESI_fSI_fLNS_15FloatRoundStyleE2EEESH_S1L_JEEES12_NS13_INS14_ILi2ELi4ELi3EEES17_NST_INS5_IJS18_S1K_EEENS5_IJS1K_SB_EEEEEEENS4_17SM75_U32x4_LDSM_NENS4_14SM90_TMA_STOREES1Y_NS4_17SM90_U32x4_STSM_NENS4_9Copy_AtomIJS21_NS_6half_tEEEEvEEEvvEEEEvNT_6ParamsE)
        /*0008*/ 	.word	0x000000a8


	//----- nvinfo : EIATTR_FRAME_SIZE
	.align		4
.L_18:
        /*000c*/ 	.byte	0x04, 0x11
        /*000e*/ 	.short	(.L_20 - .L_19)
	.align		4
.L_19:
        /*0010*/ 	.word	index@($__internal_0_$__cuda_sm20_rcp_rn_f32_slowpath)
        /*0014*/ 	.word	0x00000000


	//----- nvinfo : EIATTR_FRAME_SIZE
	.align		4
.L_20:
        /*0018*/ 	.byte	0x04, 0x11
        /*001a*/ 	.short	(.L_22 - .L_21)
	.align		4
.L_21:
        /*001c*/ 	.word	index@(_ZN7cutlass13device_kernelINS_4gemm6kernel13GemmUniversalIN4cute5tupleIJiiiiEEENS1_10collective13CollectiveMmaINS1_34MainloopSm90TmaGmmaWarpSpecializedILi6ENS5_IJNS4_1CILi1EEESB_SB_EEENS1_35KernelTmaWarpSpecializedCooperativeEEENS5_IJNSA_ILi128EEESF_NSA_ILi64EEEEEENS_10bfloat16_tENS5_IJlSB_lEEESI_SJ_NS4_8TiledMMAINS4_8MMA_AtomIJNS4_4SM904GMMA28MMA_64x128x16_F32BF16BF16_SSILNSN_5MajorE0ELSP_0ELNSN_7ScaleInE1ELSQ_1EEEEEENS4_6LayoutINS5_IJNSA_ILi2EEESB_SB_EEENS5_IJSB_NSA_ILi0EEESW_EEEEENS5_IJNS4_10UnderscoreESZ_SZ_EEEEENS4_13SM90_TMA_LOADENS4_14ComposedLayoutINS4_7SwizzleILi3ELi4ELi3EEENS4_18smem_ptr_flag_bitsILi16EEENST_INS5_IJNSA_ILi8EEESG_EEENS5_IJSG_SB_EEEEEEEvNS4_8identityES12_S1C_vS1D_EENS_8epilogue10collective18CollectiveEpilogueINS1F_22Sm90TmaWarpSpecializedILi4ELi2ELi16ELb1ELb0EEEJSH_NS5_IJSF_NSA_ILi32EEEEEESI_SJ_SI_SJ_NS1F_6fusion15FusionCallbacksIS1J_NS1M_13LinCombEltActINS1F_6thread4SiLuESI_fSI_fLNS_15FloatRoundStyleE2EEESH_S1L_JEEES12_NS13_INS14_ILi2ELi4ELi3EEES17_NST_INS5_IJS18_S1K_EEENS5_IJS1K_SB_EEEEEEENS4_17SM75_U32x4_LDSM_NENS4_14SM90_TMA_STOREES1Y_NS4_17SM90_U32x4_STSM_NENS4_9Copy_AtomIJS21_NS_6half_tEEEEvEEEvvEEEEvNT_6ParamsE)
        /*0020*/ 	.word	0x00000000


	//----- nvinfo : EIATTR_MIN_STACK_SIZE
	.align		4
.L_22:
        /*0024*/ 	.byte	0x04, 0x12
        /*0026*/ 	.short	(.L_24 - .L_23)
	.align		4
.L_23:
        /*0028*/ 	.word	index@(_ZN7cutlass13device_kernelINS_4gemm6kernel13GemmUniversalIN4cute5tupleIJiiiiEEENS1_10collective13CollectiveMmaINS1_34MainloopSm90TmaGmmaWarpSpecializedILi6ENS5_IJNS4_1CILi1EEESB_SB_EEENS1_35KernelTmaWarpSpecializedCooperativeEEENS5_IJNSA_ILi128EEESF_NSA_ILi64EEEEEENS_10bfloat16_tENS5_IJlSB_lEEESI_SJ_NS4_8TiledMMAINS4_8MMA_AtomIJNS4_4SM904GMMA28MMA_64x128x16_F32BF16BF16_SSILNSN_5MajorE0ELSP_0ELNSN_7ScaleInE1ELSQ_1EEEEEENS4_6LayoutINS5_IJNSA_ILi2EEESB_SB_EEENS5_IJSB_NSA_ILi0EEESW_EEEEENS5_IJNS4_10UnderscoreESZ_SZ_EEEEENS4_13SM90_TMA_LOADENS4_14ComposedLayoutINS4_7SwizzleILi3ELi4ELi3EEENS4_18smem_ptr_flag_bitsILi16EEENST_INS5_IJNSA_ILi8EEESG_EEENS5_IJSG_SB_EEEEEEEvNS4_8identityES12_S1C_vS1D_EENS_8epilogue10collective18CollectiveEpilogueINS1F_22Sm90TmaWarpSpecializedILi4ELi2ELi16ELb1ELb0EEEJSH_NS5_IJSF_NSA_ILi32EEEEEESI_SJ_SI_SJ_NS1F_6fusion15FusionCallbacksIS1J_NS1M_13LinCombEltActINS1F_6thread4SiLuESI_fSI_fLNS_15FloatRoundStyleE2EEESH_S1L_JEEES12_NS13_INS14_ILi2ELi4ELi3EEES17_NST_INS5_IJS18_S1K_EEENS5_IJS1K_SB_EEEEEEENS4_17SM75_U32x4_LDSM_NENS4_14SM90_TMA_STOREES1Y_NS4_17SM90_U32x4_STSM_NENS4_9Copy_AtomIJS21_NS_6half_tEEEEvEEEvvEEEEvNT_6ParamsE)
        /*002c*/ 	.word	0x00000000
.L_24:


//--------------------- .nv.compat                --------------------------
	.section	.nv.compat,"",@"SHT_CUDA_COMPAT_INFO"
	.align	4
        /*0000*/ 	.byte	0x02, 0x09, 0x01, 0x00, 0x02, 0x02, 0x04, 0x00, 0x02, 0x05, 0x05, 0x00, 0x03, 0x07, 0x01, 0x01
        /*0010*/ 	.byte	0x02, 0x03, 0x01, 0x00, 0x02, 0x06, 0x01, 0x00, 0x04, 0x0b, 0x08, 0x00, 0x00, 0x00, 0x00, 0x00
        /*0020*/ 	.byte	0x00, 0x00, 0x00, 0x00


//--------------------- .nv.info._ZN7cutlass13device_kernelINS_4gemm6kernel13GemmUniversalIN4cute5tupleIJiiiiEEENS1_10collective13CollectiveMmaINS1_34MainloopSm90TmaGmmaWarpSpecializedILi6ENS5_IJNS4_1CILi1EEESB_SB_EEENS1_35KernelTmaWarpSpecializedCooperativeEEENS5_IJNSA_ILi128EEESF_NSA_ILi64EEEEEENS_10bfloat16_tENS5_IJlSB_lEEESI_SJ_NS4_8TiledMMAINS4_8MMA_AtomIJNS4_4SM904GMMA28MMA_64x128x16_F32BF16BF16_SSILNSN_5MajorE0ELSP_0ELNSN_7ScaleInE1ELSQ_1EEEEEENS4_6LayoutINS5_IJNSA_ILi2EEESB_SB_EEENS5_IJSB_NSA_ILi0EEESW_EEEEENS5_IJNS4_10UnderscoreESZ_SZ_EEEEENS4_13SM90_TMA_LOADENS4_14ComposedLayoutINS4_7SwizzleILi3ELi4ELi3EEENS4_18smem_ptr_flag_bitsILi16EEENST_INS5_IJNSA_ILi8EEESG_EEENS5_IJSG_SB_EEEEEEEvNS4_8identityES12_S1C_vS1D_EENS_8epilogue10collective18CollectiveEpilogueINS1F_22Sm90TmaWarpSpecializedILi4ELi2ELi16ELb1ELb0EEEJSH_NS5_IJSF_NSA_ILi32EEEEEESI_SJ_SI_SJ_NS1F_6fusion15FusionCallbacksIS1J_NS1M_13LinCombEltActINS1F_6thread4SiLuESI_fSI_fLNS_15FloatRoundStyleE2EEESH_S1L_JEEES12_NS13_INS14_ILi2ELi4ELi3EEES17_NST_INS5_IJS18_S1K_EEENS5_IJS1K_SB_EEEEEEENS4_17SM75_U32x4_LDSM_NENS4_14SM90_TMA_STOREES1Y_NS4_17SM90_U32x4_STSM_NENS4_9Copy_AtomIJS21_NS_6half_tEEEEvEEEvvEEEEvNT_6ParamsE --------------------------
	.section	.nv.info._ZN7cutlass13device_kernelINS_4gemm6kernel13GemmUniversalIN4cute5tupleIJiiiiEEENS1_10collective13CollectiveMmaINS1_34MainloopSm90TmaGmmaWarpSpecializedILi6ENS5_IJNS4_1CILi1EEESB_SB_EEENS1_35KernelTmaWarpSpecializedCooperativeEEENS5_IJNSA_ILi128EEESF_NSA_ILi64EEEEEENS_10bfloat16_tENS5_IJlSB_lEEESI_SJ_NS4_8TiledMMAINS4_8MMA_AtomIJNS4_4SM904GMMA28MMA_64x128x16_F32BF16BF16_SSILNSN_5MajorE0ELSP_0ELNSN_7ScaleInE1ELSQ_1EEEEEENS4_6LayoutINS5_IJNSA_ILi2EEESB_SB_EEENS5_IJSB_NSA_ILi0EEESW_EEEEENS5_IJNS4_10UnderscoreESZ_SZ_EEEEENS4_13SM90_TMA_LOADENS4_14ComposedLayoutINS4_7SwizzleILi3ELi4ELi3EEENS4_18smem_ptr_flag_bitsILi16EEENST_INS5_IJNSA_ILi8EEESG_EEENS5_IJSG_SB_EEEEEEEvNS4_8identityES12_S1C_vS1D_EENS_8epilogue10collective18CollectiveEpilogueINS1F_22Sm90TmaWarpSpecializedILi4ELi2ELi16ELb1ELb0EEEJSH_NS5_IJSF_NSA_ILi32EEEEEESI_SJ_SI_SJ_NS1F_6fusion15FusionCallbacksIS1J_NS1M_13LinCombEltActINS1F_6thread4SiLuESI_fSI_fLNS_15FloatRoundStyleE2EEESH_S1L_JEEES12_NS13_INS14_ILi2ELi4ELi3EEES17_NST_INS5_IJS18_S1K_EEENS5_IJS1K_SB_EEEEEEENS4_17SM75_U32x4_LDSM_NENS4_14SM90_TMA_STOREES1Y_NS4_17SM90_U32x4_STSM_NENS4_9Copy_AtomIJS21_NS_6half_tEEEEvEEEvvEEEEvNT_6ParamsE,"",@"SHT_CUDA_INFO"
	.sectionflags	@""
	.align	4


	//----- nvinfo : EIATTR_CUDA_API_VERSION
	.align		4
        /*0000*/ 	.byte	0x04, 0x37
        /*0002*/ 	.short	(.L_26 - .L_25)
.L_25:
        /*0004*/ 	.word	0x00000082


	//----- nvinfo : EIATTR_KPARAM_INFO
	.align		4
.L_26:
        /*0008*/ 	.byte	0x04, 0x17
        /*000a*/ 	.short	(.L_28 - .L_27)
.L_27:
        /*000c*/ 	.word	0x00000000
        /*0010*/ 	.short	0x0000
        /*0012*/ 	.short	0x0070
        /*0014*/ 	.byte	0x00, 0xf0, 0x01, 0x1c


	//----- nvinfo : EIATTR_SPARSE_MMA_MASK
	.align		4
.L_28:
        /*0018*/ 	.byte	0x03, 0x50
        /*001a*/ 	.short	0x0000


	//----- nvinfo : EIATTR_MAXREG_COUNT
	.align		4
        /*001c*/ 	.byte	0x03, 0x1b
        /*001e*/ 	.short	0x00a8


	//----- nvinfo : EIATTR_NUM_BARRIERS
	.align		4
        /*0020*/ 	.byte	0x02, 0x4c
        /*0022*/ 	.byte	0x02
	.zero		1


	//----- nvinfo : EIATTR_EXTERNS
	.align		4
        /*0024*/ 	.byte	0x04, 0x0f
        /*0026*/ 	.short	(.L_30 - .L_29)


	//   ....[0]....
	.align		4
.L_29:
        /*0028*/ 	.word	index@(__assertfail)


	//----- nvinfo : EIATTR_MERCURY_ISA_VERSION
	.align		4
.L_30:
        /*002c*/ 	.byte	0x03, 0x5f
        /*002e*/ 	.short	0x0101


	//----- nvinfo : EIATTR_INT_WARP_WIDE_INSTR_OFFSETS
	.align		4
        /*0030*/ 	.byte	0x04, 0x31
        /*0032*/ 	.short	(.L_32 - .L_31)


	//   ....[0]....
.L_31:
        /*0034*/ 	.word	0x000008f0


	//   ....[1]....
        /*0038*/ 	.word	0x00000900


	//   ....[2]....
        /*003c*/ 	.word	0x000009b0


	//----- nvinfo : EIATTR_COOP_GROUP_MASK_REGIDS
	.align		4
.L_32:
        /*0040*/ 	.byte	0x04, 0x29
        /*0042*/ 	.short	(.L_34 - .L_33)


	//   ....[0]....
.L_33:
        /*0044*/ 	.word	0xffffffff


	//   ....[1]....
        /*0048*/ 	.word	0xffffffff


	//   ....[2]....
        /*004c*/ 	.word	0xffffffff


	//   ....[3]....
        /*0050*/ 	.word	0xffffffff


	//   ....[4]....
        /*0054*/ 	.word	0xffffffff


	//   ....[5]....
        /*0058*/ 	.word	0xffffffff


	//----- nvinfo : EIATTR_COOP_GROUP_INSTR_OFFSETS
	.align		4
.L_34:
        /*005c*/ 	.byte	0x04, 0x28
        /*005e*/ 	.short	(.L_36 - .L_35)


	//   ....[0]....
.L_35:
        /*0060*/ 	.word	0x00000070


	//   ....[1]....
        /*0064*/ 	.word	0x00000080


	//   ....[2]....
        /*0068*/ 	.word	0x00000440


	//   ....[3]....
        /*006c*/ 	.word	0x00000610


	//   ....[4]....
        /*0070*/ 	.word	0x000007c0


	//   ....[5]....
        /*0074*/ 	.word	0x00001610


	//----- nvinfo : EIATTR_REG_RECONFIG
	.align		4
.L_36:
        /*0078*/ 	.byte	0x01, 0x54
	.zero		2


	//----- nvinfo : EIATTR_SYSCALL_OFFSETS
	.align		4
        /*007c*/ 	.byte	0x04, 0x46
        /*007e*/ 	.short	(.L_38 - .L_37)


	//   ....[0]....
.L_37:
        /*0080*/ 	.word	0x00001800


	//   ....[1]....
        /*0084*/ 	.word	0x00002280


	//   ....[2]....
        /*0088*/ 	.word	0x00002370


	//----- nvinfo : EIATTR_MBARRIER_INSTR_OFFSETS
	.align		4
.L_38:
        /*008c*/ 	.byte	0x04, 0x39
        /*008e*/ 	.short	(.L_40 - .L_39)


	//   ....[0]....
.L_39:
        /*0090*/ 	.word	0x00000540
        /*0094*/ 	.word	0x000000ff
        /*0098*/ 	.word	0x00000000
        /*009c*/ 	.short	0x0100
        /*009e*/ 	.byte	0x08
	.zero		1


	//   ....[1]....
        /*00a0*/ 	.word	0x00000550
        /*00a4*/ 	.word	0x000000ff
        /*00a8*/ 	.word	0x00000030
        /*00ac*/ 	.short	0x0100
        /*00ae*/ 	.byte	0x08
	.zero		1


	//   ....[2]....
        /*00b0*/ 	.word	0x00000560
        /*00b4*/ 	.word	0x000000ff
        /*00b8*/ 	.word	0x00000008
        /*00bc*/ 	.short	0x0100
        /*00be*/ 	.byte	0x08
	.zero		1


	//   ....[3]....
        /*00c0*/ 	.word	0x00000570
        /*00c4*/ 	.word	0x000000ff
        /*00c8*/ 	.word	0x00000038
        /*00cc*/ 	.short	0x0100
        /*00ce*/ 	.byte	0x08
	.zero		1


	//   ....[4]....
        /*00d0*/ 	.word	0x00000580
        /*00d4*/ 	.word	0x000000ff
        /*00d8*/ 	.word	0x00000010
        /*00dc*/ 	.short	0x0100
        /*00de*/ 	.byte	0x08
	.zero		1


	//   ....[5]....
        /*00e0*/ 	.word	0x00000590
        /*00e4*/ 	.word	0x000000ff
        /*00e8*/ 	.word	0x00000040
        /*00ec*/ 	.short	0x0100
        /*00ee*/ 	.byte	0x08
	.zero		1


	//   ....[6]....
        /*00f0*/ 	.word	0x000005a0
        /*00f4*/ 	.word	0x000000ff
        /*00f8*/ 	.word	0x00000018
        /*00fc*/ 	.short	0x0100
        /*00fe*/ 	.byte	0x08
	.zero		1


	//   ....[7]....
        /*0100*/ 	.word	0x000005b0
        /*0104*/ 	.word	0x000000ff
        /*0108*/ 	.word	0x00000048
        /*010c*/ 	.short	0x0100
        /*010e*/ 	.byte	0x08
	.zero		1


	//   ....[8]....
        /*0110*/ 	.word	0x000005c0
        /*0114*/ 	.word	0x000000ff
        /*0118*/ 	.word	0x00000020
        /*011c*/ 	.short	0x0100
        /*011e*/ 	.byte	0x08
	.zero		1


	//   ....[9]....
        /*0120*/ 	.word	0x000005d0
        /*0124*/ 	.word	0x000000ff
        /*0128*/ 	.word	0x00000050
        /*012c*/ 	.short	0x0100
        /*012e*/ 	.byte	0x08
	.zero		1


	//   ....[10]....
        /*0130*/ 	.word	0x000005e0
        /*0134*/ 	.word	0x000000ff
        /*0138*/ 	.word	0x00000028
        /*013c*/ 	.short	0x0100
        /*013e*/ 	.byte	0x08
	.zero		1


	//   ....[11]....
        /*0140*/ 	.word	0x000005f0
        /*0144*/ 	.word	0x000000ff
        /*0148*/ 	.word	0x00000058
        /*014c*/ 	.short	0x0100
        /*014e*/ 	.byte	0x08
	.zero		1


	//   ....[12]....
        /*0150*/ 	.word	0x00000730
        /*0154*/ 	.word	0x000000ff
        /*0158*/ 	.word	0x00000060
        /*015c*/ 	.short	0x0100
        /*015e*/ 	.byte	0x08
	.zero		1


	//   ....[13]....
        /*0160*/ 	.word	0x00000740
        /*0164*/ 	.word	0x000000ff
        /*0168*/ 	.word	0x00000080
        /*016c*/ 	.short	0x0100
        /*016e*/ 	.byte	0x08
	.zero		1


	//   ....[14]....
        /*0170*/ 	.word	0x00000750
        /*0174*/ 	.word	0x000000ff
        /*0178*/ 	.word	0x00000068
        /*017c*/ 	.short	0x0100
        /*017e*/ 	.byte	0x08
	.zero		1


	//   ....[15]....
        /*0180*/ 	.word	0x00000760
        /*0184*/ 	.word	0x000000ff
        /*0188*/ 	.word	0x00000088
        /*018c*/ 	.short	0x0100
        /*018e*/ 	.byte	0x08
	.zero		1


	//   ....[16]....
        /*0190*/ 	.word	0x00000770
        /*0194*/ 	.word	0x000000ff
        /*0198*/ 	.word	0x00000070
        /*019c*/ 	.short	0x0100
        /*019e*/ 	.byte	0x08
	.zero		1


	//   ....[17]....
        /*01a0*/ 	.word	0x00000780
        /*01a4*/ 	.word	0x000000ff
        /*01a8*/ 	.word	0x00000090
        /*01ac*/ 	.short	0x0100
        /*01ae*/ 	.byte	0x08
	.zero		1


	//   ....[18]....
        /*01b0*/ 	.word	0x00000790
        /*01b4*/ 	.word	0x000000ff
        /*01b8*/ 	.word	0x00000078
        /*01bc*/ 	.short	0x0100
        /*01be*/ 	.byte	0x08
	.zero		1


	//   ....[19]....
        /*01c0*/ 	.word	0x000007a0
        /*01c4*/ 	.word	0x000000ff
        /*01c8*/ 	.word	0x00000098
        /*01cc*/ 	.short	0x0100
        /*01ce*/ 	.byte	0x08
	.zero		1


	//   ....[20]....
        /*01d0*/ 	.word	0x00000a40
        /*01d4*/ 	.word	0x000000ff
        /*01d8*/ 	.word	0x000000a0
        /*01dc*/ 	.short	0x0100
        /*01de*/ 	.byte	0x08
	.zero		1


	//   ....[21]....
        /*01e0*/ 	.word	0x00000aa0
        /*01e4*/ 	.word	0x000000ff
        /*01e8*/ 	.word	0x000000a8
        /*01ec*/ 	.short	0x0100
        /*01ee*/ 	.byte	0x08
	.zero		1


	//   ....[22]....
        /*01f0*/ 	.word	0x00001880
        /*01f4*/ 	.word	0x00000003
        /*01f8*/ 	.word	0x00000000
        /*01fc*/ 	.short	0x010a
        /*01fe*/ 	.byte	0x3f
	.zero		1


	//   ....[23]....
        /*0200*/ 	.word	0x000018e0
        /*0204*/ 	.word	0x00000003
        /*0208*/ 	.word	0x00000000
        /*020c*/ 	.short	0x010a
        /*020e*/ 	.byte	0x3f
	.zero		1


	//   ....[24]....
        /*0210*/ 	.word	0x00001c00
        /*0214*/ 	.word	0x000000ff
        /*0218*/ 	.word	0x00000000
        /*021c*/ 	.short	0x010a
        /*021e*/ 	.byte	0x04
	.zero		1


	//   ....[25]....
        /*0220*/ 	.word	0x00001c40
        /*0224*/ 	.word	0x000000ff
        /*0228*/ 	.word	0x00000000
        /*022c*/ 	.short	0x010a
        /*022e*/ 	.byte	0x04
	.zero		1


	//   ....[26]....
        /*0230*/ 	.word	0x00001ea0
        /*0234*/ 	.word	0x000000ff
        /*0238*/ 	.word	0x00000000
        /*023c*/ 	.short	0x0101
        /*023e*/ 	.byte	0x04
	.zero		1


	//   ....[27]....
        /*0240*/ 	.word	0x00002050
        /*0244*/ 	.word	0x000000ff
        /*0248*/ 	.word	0x00000000
        /*024c*/ 	.short	0x0101
        /*024e*/ 	.byte	0x06
	.zero		1


	//   ....[28]....
        /*0250*/ 	.word	0x00002820
        /*0254*/ 	.word	0x000000ff
        /*0258*/ 	.word	0x00000060
        /*025c*/ 	.short	0x010a
        /*025e*/ 	.byte	0x33
	.zero		1


	//   ....[29]....
        /*0260*/ 	.word	0x000046b0
        /*0264*/ 	.word	0x000000ff
        /*0268*/ 	.word	0x00000000
        /*026c*/ 	.short	0x0101
        /*026e*/ 	.byte	0x04
	.zero		1


	//   ....[30]....
        /*0270*/ 	.word	0x00004780
        /*0274*/ 	.word	0x00000000
        /*0278*/ 	.word	0x00000060
        /*027c*/ 	.short	0x010a
        /*027e*/ 	.byte	0x3f
	.zero		1


	//   ....[31]....
        /*0280*/ 	.word	0x000065c0
        /*0284*/ 	.word	0x000000ff
        /*0288*/ 	.word	0x00000000
        /*028c*/ 	.short	0x0101
        /*028e*/ 	.byte	0x04
	.zero		1


	//   ....[32]....
        /*0290*/ 	.word	0x000066b0
        /*0294*/ 	.word	0x00000003
        /*0298*/ 	.word	0x00000060
        /*029c*/ 	.short	0x010a
        /*029e*/ 	.byte	0x3f
	.zero		1


	//   ....[33]....
        /*02a0*/ 	.word	0x00008520
        /*02a4*/ 	.word	0x000000ff
        /*02a8*/ 	.word	0x00000000
        /*02ac*/ 	.short	0x0101
        /*02ae*/ 	.byte	0x04
	.zero		1


	//   ....[34]....
        /*02b0*/ 	.word	0x000085f0
        /*02b4*/ 	.word	0x00000003
        /*02b8*/ 	.word	0x00000060
        /*02bc*/ 	.short	0x010a
        /*02be*/ 	.byte	0x3f
	.zero		1


	//   ....[35]....
        /*02c0*/ 	.word	0x0000a420
        /*02c4*/ 	.word	0x000000ff
        /*02c8*/ 	.word	0x00000000
        /*02cc*/ 	.short	0x0101
        /*02ce*/ 	.byte	0x04
	.zero		1


	//   ....[36]....
        /*02d0*/ 	.word	0x0000ad20
        /*02d4*/ 	.word	0x000000ff
        /*02d8*/ 	.word	0x00000000
        /*02dc*/ 	.short	0x0101
        /*02de*/ 	.byte	0x04
	.zero		1


	//   ....[37]....
        /*02e0*/ 	.word	0x0000b400
        /*02e4*/ 	.word	0x000000ff
        /*02e8*/ 	.word	0x000000a8
        /*02ec*/ 	.short	0x010a
        /*02ee*/ 	.byte	0x04
	.zero		1


	//   ....[38]....
        /*02f0*/ 	.word	0x0000b810
        /*02f4*/ 	.word	0x000000ff
        /*02f8*/ 	.word	0x00000080
        /*02fc*/ 	.short	0x010a
        /*02fe*/ 	.byte	0x05
	.zero		1


	//   ....[39]....
        /*0300*/ 	.word	0x0000b900
        /*0304*/ 	.word	0x000000ff
        /*0308*/ 	.word	0x00000060
        /*030c*/ 	.short	0x010b
        /*030e*/ 	.byte	0x05
	.zero		1


	//   ....[40]....
        /*0310*/ 	.word	0x0000b960
        /*0314*/ 	.word	0x000000ff
        /*0318*/ 	.word	0x00000000
        /*031c*/ 	.short	0x0101
        /*031e*/ 	.byte	0x04
	.zero		1


	//   ....[41]....
        /*0320*/ 	.word	0x0000b990
        /*0324*/ 	.word	0x000000ff
        /*0328*/ 	.word	0x00000088
        /*032c*/ 	.short	0x010a
        /*032e*/ 	.byte	0x05
	.zero		1


	//   ....[42]....
        /*0330*/ 	.word	0x0000baa0
        /*0334*/ 	.word	0x000000ff
        /*0338*/ 	.word	0x00000068
        /*033c*/ 	.short	0x010b
        /*033e*/ 	.byte	0x05
	.zero		1


	//   ....[43]....
        /*0340*/ 	.word	0x0000bb00
        /*0344*/ 	.word	0x000000ff
        /*0348*/ 	.word	0x00000000
        /*034c*/ 	.short	0x0101
        /*034e*/ 	.byte	0x04
	.zero		1


	//   ....[44]....
        /*0350*/ 	.word	0x0000bb30
        /*0354*/ 	.word	0x000000ff
        /*0358*/ 	.word	0x00000090
        /*035c*/ 	.short	0x010a
        /*035e*/ 	.byte	0x05
	.zero		1


	//   ....[45]....
        /*0360*/ 	.word	0x0000bc40
        /*0364*/ 	.word	0x000000ff
        /*0368*/ 	.word	0x00000070
        /*036c*/ 	.short	0x010b
        /*036e*/ 	.byte	0x05
	.zero		1


	//   ....[46]....
        /*0370*/ 	.word	0x0000bca0
        /*0374*/ 	.word	0x000000ff
        /*0378*/ 	.word	0x00000000
        /*037c*/ 	.short	0x0101
        /*037e*/ 	.byte	0x04
	.zero		1


	//   ....[47]....
        /*0380*/ 	.word	0x0000bcd0
        /*0384*/ 	.word	0x000000ff
        /*0388*/ 	.word	0x00000098
        /*038c*/ 	.short	0x010a
        /*038e*/ 	.byte	0x05
	.zero		1


	//   ....[48]....
        /*0390*/ 	.word	0x0000bde0
        /*0394*/ 	.word	0x000000ff
        /*0398*/ 	.word	0x00000078
        /*039c*/ 	.short	0x010b
        /*039e*/ 	.byte	0x05
	.zero		1


	//   ....[49]....
        /*03a0*/ 	.word	0x0000bec0
        /*03a4*/ 	.word	0x000000ff
        /*03a8*/ 	.word	0x00000000
        /*03ac*/ 	.short	0x0101
        /*03ae*/ 	.byte	0x04
	.zero		1


	//   ....[50]....
        /*03b0*/ 	.word	0x0000c510
        /*03b4*/ 	.word	0x00000003
        /*03b8*/ 	.word	0x00000080
        /*03bc*/ 	.short	0x010a
        /*03be*/ 	.byte	0x3f
	.zero		1


	//   ....[51]....
        /*03c0*/ 	.word	0x0000c550
        /*03c4*/ 	.word	0x00000003
        /*03c8*/ 	.word	0x00000088
        /*03cc*/ 	.short	0x010a
        /*03ce*/ 	.byte	0x3f
	.zero		1


	//   ....[52]....
        /*03d0*/ 	.word	0x0000c590
        /*03d4*/ 	.word	0x00000003
        /*03d8*/ 	.word	0x00000090
        /*03dc*/ 	.short	0x010a
        /*03de*/ 	.byte	0x3f
	.zero		1


	//   ....[53]....
        /*03e0*/ 	.word	0x0000c5e0
        /*03e4*/ 	.word	0x00000003
        /*03e8*/ 	.word	0x00000098
        /*03ec*/ 	.short	0x010a
        /*03ee*/ 	.byte	0x3f
	.zero		1


	//   ....[54]....
        /*03f0*/ 	.word	0x0000c910
        /*03f4*/ 	.word	0x0000000f
        /*03f8*/ 	.word	0x00000030
        /*03fc*/ 	.short	0x010a
        /*03fe*/ 	.byte	0x3f
	.zero		1


	//   ....[55]....
        /*0400*/ 	.word	0x0000cc60
        /*0404*/ 	.word	0x00000006
        /*0408*/ 	.word	0x000000a8
        /*040c*/ 	.short	0x0101
        /*040e*/ 	.byte	0x3f
	.zero		1


	//   ....[56]....
        /*0410*/ 	.word	0x0000d3a0
        /*0414*/ 	.word	0x00000007
        /*0418*/ 	.word	0x00000000
        /*041c*/ 	.short	0x010a
        /*041e*/ 	.byte	0x3f
	.zero		1


	//   ....[57]....
        /*0420*/ 	.word	0x0000d420
        /*0424*/ 	.word	0x00000009
        /*0428*/ 	.word	0x00000000
        /*042c*/ 	.short	0x010a
        /*042e*/ 	.byte	0x3f
	.zero		1


	//   ....[58]....
        /*0430*/ 	.word	0x0000d4b0
        /*0434*/ 	.word	0x00000006
        /*0438*/ 	.word	0x00000000
        /*043c*/ 	.short	0x010a
        /*043e*/ 	.byte	0x3f
	.zero		1


	//   ....[59]....
        /*0440*/ 	.word	0x0000d540
        /*0444*/ 	.word	0x00000009
        /*0448*/ 	.word	0x00000000
        /*044c*/ 	.short	0x010a
        /*044e*/ 	.byte	0x3f
	.zero		1


	//   ....[60]....
        /*0450*/ 	.word	0x0000d5d0
        /*0454*/ 	.word	0x00000006
        /*0458*/ 	.word	0x00000000
        /*045c*/ 	.short	0x010a
        /*045e*/ 	.byte	0x3f
	.zero		1


	//   ....[61]....
        /*0460*/ 	.word	0x0000d660
        /*0464*/ 	.word	0x00000003
        /*0468*/ 	.word	0x00000000
        /*046c*/ 	.short	0x010a
        /*046e*/ 	.byte	0x3f
	.zero		1


	//   ....[62]....
        /*0470*/ 	.word	0x0000d6c0
        /*0474*/ 	.word	0x00000003
        /*0478*/ 	.word	0x00000000
        /*047c*/ 	.short	0x010a
        /*047e*/ 	.byte	0x3f
	.zero		1


	//   ....[63]....
        /*0480*/ 	.word	0x0000d720
        /*0484*/ 	.word	0x00000004
        /*0488*/ 	.word	0x00000000
        /*048c*/ 	.short	0x010a
        /*048e*/ 	.byte	0x3f
	.zero		1


	//   ....[64]....
        /*0490*/ 	.word	0x0000d780
        /*0494*/ 	.word	0x00000004
        /*0498*/ 	.word	0x00000060
        /*049c*/ 	.short	0x010a
        /*049e*/ 	.byte	0x3f
	.zero		1


	//   ....[65]....
        /*04a0*/ 	.word	0x0000d7d0
        /*04a4*/ 	.word	0x00000000
        /*04a8*/ 	.word	0x00000060
        /*04ac*/ 	.short	0x010a
        /*04ae*/ 	.byte	0x3f
	.zero		1


	//   ....[66]....
        /*04b0*/ 	.word	0x0000d820
        /*04b4*/ 	.word	0x00000003
        /*04b8*/ 	.word	0x00000060
        /*04bc*/ 	.short	0x010a
        /*04be*/ 	.byte	0x3f
	.zero		1


	//   ....[67]....
        /*04c0*/ 	.word	0x0000d870
        /*04c4*/ 	.word	0x00000003
        /*04c8*/ 	.word	0x00000060
        /*04cc*/ 	.short	0x010a
        /*04ce*/ 	.byte	0x3f
	.zero		1


	//   ....[68]....
        /*04d0*/ 	.word	0x0000d8d0
        /*04d4*/ 	.word	0x00000003
        /*04d8*/ 	.word	0x000000a8
        /*04dc*/ 	.short	0x010a
        /*04de*/ 	.byte	0x3f
	.zero		1


	//   ....[69]....
        /*04e0*/ 	.word	0x0000d930
        /*04e4*/ 	.word	0x00000005
        /*04e8*/ 	.word	0x00000080
        /*04ec*/ 	.short	0x010a
        /*04ee*/ 	.byte	0x3f
	.zero		1


	//   ....[70]....
        /*04f0*/ 	.word	0x0000d990
        /*04f4*/ 	.word	0x00000005
        /*04f8*/ 	.word	0x00000088
        /*04fc*/ 	.short	0x010a
        /*04fe*/ 	.byte	0x3f
	.zero		1


	//   ....[71]....
        /*0500*/ 	.word	0x0000d9f0
        /*0504*/ 	.word	0x00000005
        /*0508*/ 	.word	0x00000090
        /*050c*/ 	.short	0x010a
        /*050e*/ 	.byte	0x3f
	.zero		1


	//   ....[72]....
        /*0510*/ 	.word	0x0000da50
        /*0514*/ 	.word	0x00000005
        /*0518*/ 	.word	0x00000098
        /*051c*/ 	.short	0x010a
        /*051e*/ 	.byte	0x3f
	.zero		1


	//   ....[73]....
        /*0520*/ 	.word	0x0000daa0
        /*0524*/ 	.word	0x00000003
        /*0528*/ 	.word	0x00000080
        /*052c*/ 	.short	0x010a
        /*052e*/ 	.byte	0x3f
	.zero		1


	//   ....[74]....
        /*0530*/ 	.word	0x0000daf0
        /*0534*/ 	.word	0x00000003
        /*0538*/ 	.word	0x00000088
        /*053c*/ 	.short	0x010a
        /*053e*/ 	.byte	0x3f
	.zero		1


	//   ....[75]....
        /*0540*/ 	.word	0x0000db40
        /*0544*/ 	.word	0x00000003
        /*0548*/ 	.word	0x00000090
        /*054c*/ 	.short	0x010a
        /*054e*/ 	.byte	0x3f
	.zero		1


	//   ....[76]....
        /*0550*/ 	.word	0x0000dc10
        /*0554*/ 	.word	0x0000000f
        /*0558*/ 	.word	0x00000030
        /*055c*/ 	.short	0x010a
        /*055e*/ 	.byte	0x3f
	.zero		1


	//   ....[77]....
        /*0560*/ 	.word	0x0000dce0
        /*0564*/ 	.word	0x00000007
        /*0568*/ 	.word	0x00000000
        /*056c*/ 	.short	0x010a
        /*056e*/ 	.byte	0x3f
	.zero		1


	//   ....[78]....
        /*0570*/ 	.word	0x0000dd30
        /*0574*/ 	.word	0x00000009
        /*0578*/ 	.word	0x00000000
        /*057c*/ 	.short	0x010a
        /*057e*/ 	.byte	0x3f
	.zero		1


	//   ....[79]....
        /*0580*/ 	.word	0x0000dd80
        /*0584*/ 	.word	0x00000006
        /*0588*/ 	.word	0x00000000
        /*058c*/ 	.short	0x010a
        /*058e*/ 	.byte	0x3f
	.zero		1


	//   ....[80]....
        /*0590*/ 	.word	0x0000ddd0
        /*0594*/ 	.word	0x00000009
        /*0598*/ 	.word	0x00000000
        /*059c*/ 	.short	0x010a
        /*059e*/ 	.byte	0x3f
	.zero		1


	//   ....[81]....
        /*05a0*/ 	.word	0x0000de20
        /*05a4*/ 	.word	0x00000006
        /*05a8*/ 	.word	0x00000000
        /*05ac*/ 	.short	0x010a
        /*05ae*/ 	.byte	0x3f
	.zero		1


	//----- nvinfo : EIATTR_NUM_MBARRIERS
	.align		4
.L_40:
        /*05b0*/ 	.byte	0x03, 0x38
        /*05b2*/ 	.short	0x0016


	//----- nvinfo : EIATTR_EXIT_INSTR_OFFSETS
	.align		4
        /*05b4*/ 	.byte	0x04, 0x1c
        /*05b6*/ 	.short	(.L_42 - .L_41)


	//   ....[0]....
.L_41:
        /*05b8*/ 	.word	0x0000d6b0


	//----- nvinfo : EIATTR_MAX_THREADS
	.align		4
.L_42:
        /*05bc*/ 	.byte	0x04, 0x05
        /*05be*/ 	.short	(.L_44 - .L_43)
.L_43:
        /*05c0*/ 	.word	0x00000180
        /*05c4*/ 	.word	0x00000001
        /*05c8*/ 	.word	0x00000001


	//----- nvinfo : EIATTR_CRS_STACK_SIZE
	.align		4
.L_44:
        /*05cc*/ 	.byte	0x04, 0x1e
        /*05ce*/ 	.short	(.L_46 - .L_45)
.L_45:
        /*05d0*/ 	.word	0x00000000


	//----- nvinfo : EIATTR_CBANK_PARAM_SIZE
	.align		4
.L_46:
        /*05d4*/ 	.byte	0x03, 0x19
        /*05d6*/ 	.short	0x0770


	//----- nvinfo : EIATTR_PARAM_CBANK
	.align		4
        /*05d8*/ 	.byte	0x04, 0x0a
        /*05da*/ 	.short	(.L_48 - .L_47)
	.align		4
.L_47:
        /*05dc*/ 	.word	index@(.nv.constant0._ZN7cutlass13device_kernelINS_4gemm6kernel13GemmUniversalIN4cute5tupleIJiiiiEEENS1_10collective13CollectiveMmaINS1_34MainloopSm90TmaGmmaWarpSpecializedILi6ENS5_IJNS4_1CILi1EEESB_SB_EEENS1_35KernelTmaWarpSpecializedCooperativeEEENS5_IJNSA_ILi128EEESF_NSA_ILi64EEEEEENS_10bfloat16_tENS5_IJlSB_lEEESI_SJ_NS4_8TiledMMAINS4_8MMA_AtomIJNS4_4SM904GMMA28MMA_64x128x16_F32BF16BF16_SSILNSN_5MajorE0ELSP_0ELNSN_7ScaleInE1ELSQ_1EEEEEENS4_6LayoutINS5_IJNSA_ILi2EEESB_SB_EEENS5_IJSB_NSA_ILi0EEESW_EEEEENS5_IJNS4_10UnderscoreESZ_SZ_EEEEENS4_13SM90_TMA_LOADENS4_14ComposedLayoutINS4_7SwizzleILi3ELi4ELi3EEENS4_18smem_ptr_flag_bitsILi16EEENST_INS5_IJNSA_ILi8EEESG_EEENS5_IJSG_SB_EEEEEEEvNS4_8identityES12_S1C_vS1D_EENS_8epilogue10collective18CollectiveEpilogueINS1F_22Sm90TmaWarpSpecializedILi4ELi2ELi16ELb1ELb0EEEJSH_NS5_IJSF_NSA_ILi32EEEEEESI_SJ_SI_SJ_NS1F_6fusion15FusionCallbacksIS1J_NS1M_13LinCombEltActINS1F_6thread4SiLuESI_fSI_fLNS_15FloatRoundStyleE2EEESH_S1L_JEEES12_NS13_INS14_ILi2ELi4ELi3EEES17_NST_INS5_IJS18_S1K_EEENS5_IJS1K_SB_EEEEEEENS4_17SM75_U32x4_LDSM_NENS4_14SM90_TMA_STOREES1Y_NS4_17SM90_U32x4_STSM_NENS4_9Copy_AtomIJS21_NS_6half_tEEEEvEEEvvEEEEvNT_6ParamsE)
        /*05e0*/ 	.short	0x0210
        /*05e2*/ 	.short	0x0770


	//----- nvinfo : EIATTR_SW_WAR
	.align		4
.L_48:
        /*05e4*/ 	.byte	0x04, 0x36
        /*05e6*/ 	.short	(.L_50 - .L_49)
.L_49:
        /*05e8*/ 	.word	0x00000008
.L_50:


//--------------------- .nv.callgraph             --------------------------
	.section	.nv.callgraph,"",@"SHT_CUDA_CALLGRAPH"
	.align	4
	.sectionentsize	8
	.align		4
        /*0000*/ 	.word	0x00000000
	.align		4
        /*0004*/ 	.word	0xffffffff
	.align		4
        /*0008*/ 	.word	index@(_ZN7cutlass13device_kernelINS_4gemm6kernel13GemmUniversalIN4cute5tupleIJiiiiEEENS1_10collective13CollectiveMmaINS1_34MainloopSm90TmaGmmaWarpSpecializedILi6ENS5_IJNS4_1CILi1EEESB_SB_EEENS1_35KernelTmaWarpSpecializedCooperativeEEENS5_IJNSA_ILi128EEESF_NSA_ILi64EEEEEENS_10bfloat16_tENS5_IJlSB_lEEESI_SJ_NS4_8TiledMMAINS4_8MMA_AtomIJNS4_4SM904GMMA28MMA_64x128x16_F32BF16BF16_SSILNSN_5MajorE0ELSP_0ELNSN_7ScaleInE1ELSQ_1EEEEEENS4_6LayoutINS5_IJNSA_ILi2EEESB_SB_EEENS5_IJSB_NSA_ILi0EEESW_EEEEENS5_IJNS4_10UnderscoreESZ_SZ_EEEEENS4_13SM90_TMA_LOADENS4_14ComposedLayoutINS4_7SwizzleILi3ELi4ELi3EEENS4_18smem_ptr_flag_bitsILi16EEENST_INS5_IJNSA_ILi8EEESG_EEENS5_IJSG_SB_EEEEEEEvNS4_8identityES12_S1C_vS1D_EENS_8epilogue10collective18CollectiveEpilogueINS1F_22Sm90TmaWarpSpecializedILi4ELi2ELi16ELb1ELb0EEEJSH_NS5_IJSF_NSA_ILi32EEEEEESI_SJ_SI_SJ_NS1F_6fusion15FusionCallbacksIS1J_NS1M_13LinCombEltActINS1F_6thread4SiLuESI_fSI_fLNS_15FloatRoundStyleE2EEESH_S1L_JEEES12_NS13_INS14_ILi2ELi4ELi3EEES17_NST_INS5_IJS18_S1K_EEENS5_IJS1K_SB_EEEEEEENS4_17SM75_U32x4_LDSM_NENS4_14SM90_TMA_STOREES1Y_NS4_17SM90_U32x4_STSM_NENS4_9Copy_AtomIJS21_NS_6half_tEEEEvEEEvvEEEEvNT_6ParamsE)
	.align		4
        /*000c*/ 	.word	index@(__assertfail)
	.align		4
        /*0010*/ 	.word	0x00000000
	.align		4
        /*0014*/ 	.word	0xfffffffe
	.align		4
        /*0018*/ 	.word	0x00000000
	.align		4
        /*001c*/ 	.word	0xfffffffd
	.align		4
        /*0020*/ 	.word	0x00000000
	.align		4
        /*0024*/ 	.word	0xfffffffc


//--------------------- .nv.constant4             --------------------------
	.section	.nv.constant4,"a",@progbits
	.align	8
	.align		8
.nv.constant4:
        /*0000*/ 	.dword	__assertfail
	.align		8
        /*0008*/ 	.dword	__unnamed_1
	.align		8
        /*0010*/ 	.dword	__unnamed_2
	.align		8
        /*0018*/ 	.dword	_ZN39_INTERNAL_e7f5c2fc_4_k_cu_ff7e59bb_30544cuda3std3__45__cpo5beginE
	.align		8
        /*0020*/ 	.dword	_ZN39_INTERNAL_e7f5c2fc_4_k_cu_ff7e59bb_30544cuda3std3__45__cpo3endE
	.align		8
        /*0028*/ 	.dword	_ZN39_INTERNAL_e7f5c2fc_4_k_cu_ff7e59bb_30544cuda3std3__45__cpo6cbeginE
	.align		8
        /*0030*/ 	.dword	_ZN39_INTERNAL_e7f5c2fc_4_k_cu_ff7e59bb_30544cuda3std3__45__cpo4cendE
	.align		8
        /*0038*/ 	.dword	_ZN39_INTERNAL_e7f5c2fc_4_k_cu_ff7e59bb_30544cuda3std3__441_GLOBAL__N__e7f5c2fc_4_k_cu_ff7e59bb_30546ignoreE
	.align		8
        /*0040*/ 	.dword	_ZN39_INTERNAL_e7f5c2fc_4_k_cu_ff7e59bb_30544cuda3std3__419piecewise_constructE
	.align		8
        /*0048*/ 	.dword	_ZN39_INTERNAL_e7f5c2fc_4_k_cu_ff7e59bb_30544cuda3std3__48in_placeE
	.align		8
        /*0050*/ 	.dword	_ZN39_INTERNAL_e7f5c2fc_4_k_cu_ff7e59bb_30544cuda3std6ranges3__45__cpo4swapE
	.align		8
        /*0058*/ 	.dword	_ZN39_INTERNAL_e7f5c2fc_4_k_cu_ff7e59bb_30544cuda3std6ranges3__45__cpo9iter_moveE
	.align		8
        /*0060*/ 	.dword	_ZN39_INTERNAL_e7f5c2fc_4_k_cu_ff7e59bb_30544cute7productE
	.align		8
        /*0068*/ 	.dword	_ZN39_INTERNAL_e7f5c2fc_4_k_cu_ff7e59bb_30544cute1_E
	.align		8
        /*0070*/ 	.dword	$str$22
	.align		8
        /*0078*/ 	.dword	$str$23
	.align		8
        /*0080*/ 	.dword	$str$26
	.align		8
        /*0088*/ 	.dword	$str$27


//--------------------- .text._ZN7cutlass13device_kernelINS_4gemm6kernel13GemmUniversalIN4cute5tupleIJiiiiEEENS1_10collective13CollectiveMmaINS1_34MainloopSm90TmaGmmaWarpSpecializedILi6ENS5_IJNS4_1CILi1EEESB_SB_EEENS1_35KernelTmaWarpSpecializedCooperativeEEENS5_IJNSA_ILi128EEESF_NSA_ILi64EEEEEENS_10bfloat16_tENS5_IJlSB_lEEESI_SJ_NS4_8TiledMMAINS4_8MMA_AtomIJNS4_4SM904GMMA28MMA_64x128x16_F32BF16BF16_SSILNSN_5MajorE0ELSP_0ELNSN_7ScaleInE1ELSQ_1EEEEEENS4_6LayoutINS5_IJNSA_ILi2EEESB_SB_EEENS5_IJSB_NSA_ILi0EEESW_EEEEENS5_IJNS4_10UnderscoreESZ_SZ_EEEEENS4_13SM90_TMA_LOADENS4_14ComposedLayoutINS4_7SwizzleILi3ELi4ELi3EEENS4_18smem_ptr_flag_bitsILi16EEENST_INS5_IJNSA_ILi8EEESG_EEENS5_IJSG_SB_EEEEEEEvNS4_8identityES12_S1C_vS1D_EENS_8epilogue10collective18CollectiveEpilogueINS1F_22Sm90TmaWarpSpecializedILi4ELi2ELi16ELb1ELb0EEEJSH_NS5_IJSF_NSA_ILi32EEEEEESI_SJ_SI_SJ_NS1F_6fusion15FusionCallbacksIS1J_NS1M_13LinCombEltActINS1F_6thread4SiLuESI_fSI_fLNS_15FloatRoundStyleE2EEESH_S1L_JEEES12_NS13_INS14_ILi2ELi4ELi3EEES17_NST_INS5_IJS18_S1K_EEENS5_IJS1K_SB_EEEEEEENS4_17SM75_U32x4_LDSM_NENS4_14SM90_TMA_STOREES1Y_NS4_17SM90_U32x4_STSM_NENS4_9Copy_AtomIJS21_NS_6half_tEEEEvEEEvvEEEEvNT_6ParamsE --------------------------
	.section	.text._ZN7cutlass13device_kernelINS_4gemm6kernel13GemmUniversalIN4cute5tupleIJiiiiEEENS1_10collective13CollectiveMmaINS1_34MainloopSm90TmaGmmaWarpSpecializedILi6ENS5_IJNS4_1CILi1EEESB_SB_EEENS1_35KernelTmaWarpSpecializedCooperativeEEENS5_IJNSA_ILi128EEESF_NSA_ILi64EEEEEENS_10bfloat16_tENS5_IJlSB_lEEESI_SJ_NS4_8TiledMMAINS4_8MMA_AtomIJNS4_4SM904GMMA28MMA_64x128x16_F32BF16BF16_SSILNSN_5MajorE0ELSP_0ELNSN_7ScaleInE1ELSQ_1EEEEEENS4_6LayoutINS5_IJNSA_ILi2EEESB_SB_EEENS5_IJSB_NSA_ILi0EEESW_EEEEENS5_IJNS4_10UnderscoreESZ_SZ_EEEEENS4_13SM90_TMA_LOADENS4_14ComposedLayoutINS4_7SwizzleILi3ELi4ELi3EEENS4_18smem_ptr_flag_bitsILi16EEENST_INS5_IJNSA_ILi8EEESG_EEENS5_IJSG_SB_EEEEEEEvNS4_8identityES12_S1C_vS1D_EENS_8epilogue10collective18CollectiveEpilogueINS1F_22Sm90TmaWarpSpecializedILi4ELi2ELi16ELb1ELb0EEEJSH_NS5_IJSF_NSA_ILi32EEEEEESI_SJ_SI_SJ_NS1F_6fusion15FusionCallbacksIS1J_NS1M_13LinCombEltActINS1F_6thread4SiLuESI_fSI_fLNS_15FloatRoundStyleE2EEESH_S1L_JEEES12_NS13_INS14_ILi2ELi4ELi3EEES17_NST_INS5_IJS18_S1K_EEENS5_IJS1K_SB_EEEEEEENS4_17SM75_U32x4_LDSM_NENS4_14SM90_TMA_STOREES1Y_NS4_17SM90_U32x4_STSM_NENS4_9Copy_AtomIJS21_NS_6half_tEEEEvEEEvvEEEEvNT_6ParamsE,"ax",@progbits
	.align	128
.text._ZN7cutlass13device_kernelINS_4gemm6kernel13GemmUniversalIN4cute5tupleIJiiiiEEENS1_10collective13CollectiveMmaINS1_34MainloopSm90TmaGmmaWarpSpecializedILi6ENS5_IJNS4_1CILi1EEESB_SB_EEENS1_35KernelTmaWarpSpecializedCooperativeEEENS5_IJNSA_ILi128EEESF_NSA_ILi64EEEEEENS_10bfloat16_tENS5_IJlSB_lEEESI_SJ_NS4_8TiledMMAINS4_8MMA_AtomIJNS4_4SM904GMMA28MMA_64x128x16_F32BF16BF16_SSILNSN_5MajorE0ELSP_0ELNSN_7ScaleInE1ELSQ_1EEEEEENS4_6LayoutINS5_IJNSA_ILi2EEESB_SB_EEENS5_IJSB_NSA_ILi0EEESW_EEEEENS5_IJNS4_10UnderscoreESZ_SZ_EEEEENS4_13SM90_TMA_LOADENS4_14ComposedLayoutINS4_7SwizzleILi3ELi4ELi3EEENS4_18smem_ptr_flag_bitsILi16EEENST_INS5_IJNSA_ILi8EEESG_EEENS5_IJSG_SB_EEEEEEEvNS4_8identityES12_S1C_vS1D_EENS_8epilogue10collective18CollectiveEpilogueINS1F_22Sm90TmaWarpSpecializedILi4ELi2ELi16ELb1ELb0EEEJSH_NS5_IJSF_NSA_ILi32EEEEEESI_SJ_SI_SJ_NS1F_6fusion15FusionCallbacksIS1J_NS1M_13LinCombEltActINS1F_6thread4SiLuESI_fSI_fLNS_15FloatRoundStyleE2EEESH_S1L_JEEES12_NS13_INS14_ILi2ELi4ELi3EEES17_NST_INS5_IJS18_S1K_EEENS5_IJS1K_SB_EEEEEEENS4_17SM75_U32x4_LDSM_NENS4_14SM90_TMA_STOREES1Y_NS4_17SM90_U32x4_STSM_NENS4_9Copy_AtomIJS21_NS_6half_tEEEEvEEEvvEEEEvNT_6ParamsE:
        .type           _ZN7cutlass13device_kernelINS_4gemm6kernel13GemmUniversalIN4cute5tupleIJiiiiEEENS1_10collective13CollectiveMmaINS1_34MainloopSm90TmaGmmaWarpSpecializedILi6ENS5_IJNS4_1CILi1EEESB_SB_EEENS1_35KernelTmaWarpSpecializedCooperativeEEENS5_IJNSA_ILi128EEESF_NSA_ILi64EEEEEENS_10bfloat16_tENS5_IJlSB_lEEESI_SJ_NS4_8TiledMMAINS4_8MMA_AtomIJNS4_4SM904GMMA28MMA_64x128x16_F32BF16BF16_SSILNSN_5MajorE0ELSP_0ELNSN_7ScaleInE1ELSQ_1EEEEEENS4_6LayoutINS5_IJNSA_ILi2EEESB_SB_EEENS5_IJSB_NSA_ILi0EEESW_EEEEENS5_IJNS4_10UnderscoreESZ_SZ_EEEEENS4_13SM90_TMA_LOADENS4_14ComposedLayoutINS4_7SwizzleILi3ELi4ELi3EEENS4_18smem_ptr_flag_bitsILi16EEENST_INS5_IJNSA_ILi8EEESG_EEENS5_IJSG_SB_EEEEEEEvNS4_8identityES12_S1C_vS1D_EENS_8epilogue10collective18CollectiveEpilogueINS1F_22Sm90TmaWarpSpecializedILi4ELi2ELi16ELb1ELb0EEEJSH_NS5_IJSF_NSA_ILi32EEEEEESI_SJ_SI_SJ_NS1F_6fusion15FusionCallbacksIS1J_NS1M_13LinCombEltActINS1F_6thread4SiLuESI_fSI_fLNS_15FloatRoundStyleE2EEESH_S1L_JEEES12_NS13_INS14_ILi2ELi4ELi3EEES17_NST_INS5_IJS18_S1K_EEENS5_IJS1K_SB_EEEEEEENS4_17SM75_U32x4_LDSM_NENS4_14SM90_TMA_STOREES1Y_NS4_17SM90_U32x4_STSM_NENS4_9Copy_AtomIJS21_NS_6half_tEEEEvEEEvvEEEEvNT_6ParamsE,@function
        .size           _ZN7cutlass13device_kernelINS_4gemm6kernel13GemmUniversalIN4cute5tupleIJiiiiEEENS1_10collective13CollectiveMmaINS1_34MainloopSm90TmaGmmaWarpSpecializedILi6ENS5_IJNS4_1CILi1EEESB_SB_EEENS1_35KernelTmaWarpSpecializedCooperativeEEENS5_IJNSA_ILi128EEESF_NSA_ILi64EEEEEENS_10bfloat16_tENS5_IJlSB_lEEESI_SJ_NS4_8TiledMMAINS4_8MMA_AtomIJNS4_4SM904GMMA28MMA_64x128x16_F32BF16BF16_SSILNSN_5MajorE0ELSP_0ELNSN_7ScaleInE1ELSQ_1EEEEEENS4_6LayoutINS5_IJNSA_ILi2EEESB_SB_EEENS5_IJSB_NSA_ILi0EEESW_EEEEENS5_IJNS4_10UnderscoreESZ_SZ_EEEEENS4_13SM90_TMA_LOADENS4_14ComposedLayoutINS4_7SwizzleILi3ELi4ELi3EEENS4_18smem_ptr_flag_bitsILi16EEENST_INS5_IJNSA_ILi8EEESG_EEENS5_IJSG_SB_EEEEEEEvNS4_8identityES12_S1C_vS1D_EENS_8epilogue10collective18CollectiveEpilogueINS1F_22Sm90TmaWarpSpecializedILi4ELi2ELi16ELb1ELb0EEEJSH_NS5_IJSF_NSA_ILi32EEEEEESI_SJ_SI_SJ_NS1F_6fusion15FusionCallbacksIS1J_NS1M_13LinCombEltActINS1F_6thread4SiLuESI_fSI_fLNS_15FloatRoundStyleE2EEESH_S1L_JEEES12_NS13_INS14_ILi2ELi4ELi3EEES17_NST_INS5_IJS18_S1K_EEENS5_IJS1K_SB_EEEEEEENS4_17SM75_U32x4_LDSM_NENS4_14SM90_TMA_STOREES1Y_NS4_17SM90_U32x4_STSM_NENS4_9Copy_AtomIJS21_NS_6half_tEEEEvEEEvvEEEEvNT_6ParamsE,(.L_x_388 - _ZN7cutlass13device_kernelINS_4gemm6kernel13GemmUniversalIN4cute5tupleIJiiiiEEENS1_10collective13CollectiveMmaINS1_34MainloopSm90TmaGmmaWarpSpecializedILi6ENS5_IJNS4_1CILi1EEESB_SB_EEENS1_35KernelTmaWarpSpecializedCooperativeEEENS5_IJNSA_ILi128EEESF_NSA_ILi64EEEEEENS_10bfloat16_tENS5_IJlSB_lEEESI_SJ_NS4_8TiledMMAINS4_8MMA_AtomIJNS4_4SM904GMMA28MMA_64x128x16_F32BF16BF16_SSILNSN_5MajorE0ELSP_0ELNSN_7ScaleInE1ELSQ_1EEEEEENS4_6LayoutINS5_IJNSA_ILi2EEESB_SB_EEENS5_IJSB_NSA_ILi0EEESW_EEEEENS5_IJNS4_10UnderscoreESZ_SZ_EEEEENS4_13SM90_TMA_LOADENS4_14ComposedLayoutINS4_7SwizzleILi3ELi4ELi3EEENS4_18smem_ptr_flag_bitsILi16EEENST_INS5_IJNSA_ILi8EEESG_EEENS5_IJSG_SB_EEEEEEEvNS4_8identityES12_S1C_vS1D_EENS_8epilogue10collective18CollectiveEpilogueINS1F_22Sm90TmaWarpSpecializedILi4ELi2ELi16ELb1ELb0EEEJSH_NS5_IJSF_NSA_ILi32EEEEEESI_SJ_SI_SJ_NS1F_6fusion15FusionCallbacksIS1J_NS1M_13LinCombEltActINS1F_6thread4SiLuESI_fSI_fLNS_15FloatRoundStyleE2EEESH_S1L_JEEES12_NS13_INS14_ILi2ELi4ELi3EEES17_NST_INS5_IJS18_S1K_EEENS5_IJS1K_SB_EEEEEEENS4_17SM75_U32x4_LDSM_NENS4_14SM90_TMA_STOREES1Y_NS4_17SM90_U32x4_STSM_NENS4_9Copy_AtomIJS21_NS_6half_tEEEEvEEEvvEEEEvNT_6ParamsE)
        .other          _ZN7cutlass13device_kernelINS_4gemm6kernel13GemmUniversalIN4cute5tupleIJiiiiEEENS1_10collective13CollectiveMmaINS1_34MainloopSm90TmaGmmaWarpSpecializedILi6ENS5_IJNS4_1CILi1EEESB_SB_EEENS1_35KernelTmaWarpSpecializedCooperativeEEENS5_IJNSA_ILi128EEESF_NSA_ILi64EEEEEENS_10bfloat16_tENS5_IJlSB_lEEESI_SJ_NS4_8TiledMMAINS4_8MMA_AtomIJNS4_4SM904GMMA28MMA_64x128x16_F32BF16BF16_SSILNSN_5MajorE0ELSP_0ELNSN_7ScaleInE1ELSQ_1EEEEEENS4_6LayoutINS5_IJNSA_ILi2EEESB_SB_EEENS5_IJSB_NSA_ILi0EEESW_EEEEENS5_IJNS4_10UnderscoreESZ_SZ_EEEEENS4_13SM90_TMA_LOADENS4_14ComposedLayoutINS4_7SwizzleILi3ELi4ELi3EEENS4_18smem_ptr_flag_bitsILi16EEENST_INS5_IJNSA_ILi8EEESG_EEENS5_IJSG_SB_EEEEEEEvNS4_8identityES12_S1C_vS1D_EENS_8epilogue10collective18CollectiveEpilogueINS1F_22Sm90TmaWarpSpecializedILi4ELi2ELi16ELb1ELb0EEEJSH_NS5_IJSF_NSA_ILi32EEEEEESI_SJ_SI_SJ_NS1F_6fusion15FusionCallbacksIS1J_NS1M_13LinCombEltActINS1F_6thread4SiLuESI_fSI_fLNS_15FloatRoundStyleE2EEESH_S1L_JEEES12_NS13_INS14_ILi2ELi4ELi3EEES17_NST_INS5_IJS18_S1K_EEENS5_IJS1K_SB_EEEEEEENS4_17SM75_U32x4_LDSM_NENS4_14SM90_TMA_STOREES1Y_NS4_17SM90_U32x4_STSM_NENS4_9Copy_AtomIJS21_NS_6half_tEEEEvEEEvvEEEEvNT_6ParamsE,@"STO_CUDA_ENTRY STV_DEFAULT"
_ZN7cutlass13device_kernelINS_4gemm6kernel13GemmUniversalIN4cute5tupleIJiiiiEEENS1_10collective13CollectiveMmaINS1_34MainloopSm90TmaGmmaWarpSpecializedILi6ENS5_IJNS4_1CILi1EEESB_SB_EEENS1_35KernelTmaWarpSpecializedCooperativeEEENS5_IJNSA_ILi128EEESF_NSA_ILi64EEEEEENS_10bfloat16_tENS5_IJlSB_lEEESI_SJ_NS4_8TiledMMAINS4_8MMA_AtomIJNS4_4SM904GMMA28MMA_64x128x16_F32BF16BF16_SSILNSN_5MajorE0ELSP_0ELNSN_7ScaleInE1ELSQ_1EEEEEENS4_6LayoutINS5_IJNSA_ILi2EEESB_SB_EEENS5_IJSB_NSA_ILi0EEESW_EEEEENS5_IJNS4_10UnderscoreESZ_SZ_EEEEENS4_13SM90_TMA_LOADENS4_14ComposedLayoutINS4_7SwizzleILi3ELi4ELi3EEENS4_18smem_ptr_flag_bitsILi16EEENST_INS5_IJNSA_ILi8EEESG_EEENS5_IJSG_SB_EEEEEEEvNS4_8identityES12_S1C_vS1D_EENS_8epilogue10collective18CollectiveEpilogueINS1F_22Sm90TmaWarpSpecializedILi4ELi2ELi16ELb1ELb0EEEJSH_NS5_IJSF_NSA_ILi32EEEEEESI_SJ_SI_SJ_NS1F_6fusion15FusionCallbacksIS1J_NS1M_13LinCombEltActINS1F_6thread4SiLuESI_fSI_fLNS_15FloatRoundStyleE2EEESH_S1L_JEEES12_NS13_INS14_ILi2ELi4ELi3EEES17_NST_INS5_IJS18_S1K_EEENS5_IJS1K_SB_EEEEEEENS4_17SM75_U32x4_LDSM_NENS4_14SM90_TMA_STOREES1Y_NS4_17SM90_U32x4_STSM_NENS4_9Copy_AtomIJS21_NS_6half_tEEEEvEEEvvEEEEvNT_6ParamsE:
[----:B------:R-:W1:Y:S01]  /*0000*/  LDC R1, c[0x0][0x28] ;  /* 0x00000a00ff017b82 */ /* 0x000e620000000800 */
[----:B------:R-:W2:Y:S07]  /*0010*/  S2R R3, SR_TID.X ;  /* 0x0000000000037919 */ /* 0x000eae0000002100 */
[----:B------:R-:W3:Y:S01]  /*0020*/  LDC.64 R4, c[0x0][0x588] ;  /* 0x00016200ff047b82 */ /* 0x000ee20000000a00 */
[----:B------:R-:W-:Y:S01]  /*0030*/  ELECT P0, URZ, PT ;  /* 0x00000000003f782f */ /* 0x000fe20003800000 */
[----:B------:R-:W-:Y:S01]  /*0040*/  BSSY B0, `(.L_x_0) ;  /* 0x0000016000007945 */ /* 0x000fe20003800000 */
[----:B--2---:R-:W-:-:S02]  /*0050*/  SHF.R.U32.HI R11, RZ, 0x5, R3 ;  /* 0x00000005ff0b7819 */ /* 0x004fc40000011603 */
[----:B------:R-:W-:-:S03]  /*0060*/  SHF.R.U32.HI R2, RZ, 0x7, R3 ;  /* 0x00000007ff027819 */ /* 0x000fc60000011603 */
[----:B------:R-:W2:Y:S04]  /*0070*/  SHFL.IDX PT, R0, R11, RZ, 0x1f ;  /* 0x00001fff0b007589 */ /* 0x000ea800000e0000 */
[----:B------:R4:W1:Y:S01]  /*0080*/  SHFL.IDX PT, R12, R2, RZ, 0x1f ;  /* 0x00001fff020c7589 */ /* 0x00086200000e0000 */
[----:B--2---:R-:W-:Y:S02]  /*0090*/  ISETP.NE.OR P0, PT, R0, RZ, !P0 ;  /* 0x000000ff0000720c */ /* 0x004fe40004705670 */
[----:B------:R-:W-:-:S11]  /*00a0*/  SHF.R.S32.HI R7, RZ, 0x1f, R0 ;  /* 0x0000001fff077819 */ /* 0x000fd60000011400 */
[----:B-1-34-:R-:W-:Y:S05]  /*00b0*/  @P0 BRA `(.L_x_1) ;  /* 0x0000000000380947 */ /* 0x01afea0003800000 */
[----:B------:R-:W-:Y:S02]  /*00c0*/  ULDC.64 UR4, c[0x0][0x198] ;  /* 0x0000660000047ab9 */ /* 0x000fe40000000a00 */
[----:B------:R-:W-:Y:S02]  /*00d0*/  UIADD3 UR6, UP0, UR4, 0xf0, URZ ;  /* 0x000000f004067890 */ /* 0x000fe4000ff1e03f */
[----:B------:R-:W-:Y:S02]  /*00e0*/  UIADD3 UR8, UP1, UR4, 0x1f0, URZ ;  /* 0x000001f004087890 */ /* 0x000fe4000ff3e03f */
[----:B------:R-:W-:Y:S02]  /*00f0*/  UIADD3 UR10, UP2, UR4, 0x3f0, URZ ;  /* 0x000003f0040a7890 */ /* 0x000fe4000ff5e03f */
[----:B------:R-:W-:Y:S02]  /*0100*/  UIADD3 UR4, UP3, UR4, 0x4f0, URZ ;  /* 0x000004f004047890 */ /* 0x000fe4000ff7e03f */
[----:B------:R-:W-:-:S02]  /*0110*/  UIADD3.X UR7, URZ, UR5, URZ, UP0, !UPT ;  /* 0x000000053f077290 */ /* 0x000fc400087fe43f */
[----:B------:R-:W-:Y:S02]  /*0120*/  UIADD3.X UR9, URZ, UR5, URZ, UP1, !UPT ;  /* 0x000000053f097290 */ /* 0x000fe40008ffe43f */
[----:B------:R-:W-:Y:S02]  /*0130*/  UIADD3.X UR11, URZ, UR5, URZ, UP2, !UPT ;  /* 0x000000053f0b7290 */ /* 0x000fe400097fe43f */
[----:B------:R-:W-:-:S03]  /*0140*/  UIADD3.X UR5, URZ, UR5, URZ, UP3, !UPT ;  /* 0x000000053f057290 */ /* 0x000fc60009ffe43f */
[----:B------:R1:W-:Y:S02]  /*0150*/  UTMACCTL.PF [UR6] ;  /* 0x00000000060079b9 */ /* 0x0003e40008040000 */
[----:B------:R1:W-:Y:S02]  /*0160*/  UTMACCTL.PF [UR8] ;  /* 0x00000000080079b9 */ /* 0x0003e40008040000 */
[----:B------:R1:W-:Y:S02]  /*0170*/  UTMACCTL.PF [UR10] ;  /* 0x000000000a0079b9 */ /* 0x0003e40008040000 */
[----:B------:R1:W-:Y:S02]  /*0180*/  UTMACCTL.PF [UR4] ;  /* 0x00000000040079b9 */ /* 0x0003e40008040000 */
[----:B-1----:R-:W-:Y:S01]  /*0190*/  NOP ;  /* 0x0000000000007918 */ /* 0x002fe20000000000 */
.L_x_1:
[----:B------:R-:W-:Y:S05]  /*01a0*/  BSYNC B0 ;  /* 0x0000000000007941 */ /* 0x000fea0003800000 */
.L_x_0:
[----:B------:R-:W-:Y:S01]  /*01b0*/  ULDC.64 UR4, c[0x0][0x590] ;  /* 0x0001640000047ab9 */ /* 0x000fe20000000a00 */
[----:B------:R-:W-:Y:S01]  /*01c0*/  LEA.HI R7, R7, R0, RZ, 0x2 ;  /* 0x0000000007077211 */ /* 0x000fe200078f10ff */
[----:B------:R-:W-:Y:S01]  /*01d0*/  ULDC.64 UR52, c[0x0][0x208] ;  /* 0x0000820000347ab9 */ /* 0x000fe20000000a00 */
[----:B------:R-:W-:Y:S01]  /*01e0*/  ISETP.NE.U32.AND P2, PT, RZ, UR4, PT ;  /* 0x00000004ff007c0c */ /* 0x000fe2000bf45070 */
[----:B------:R-:W-:Y:S01]  /*01f0*/  IMAD.MOV.U32 R6, RZ, RZ, R4 ;  /* 0x000000ffff067224 */ /* 0x000fe200078e0004 */
[----:B------:R-:W-:Y:S02]  /*0200*/  LOP3.LUT R7, R7, 0xfffffffc, RZ, 0xc0, !PT ;  /* 0xfffffffc07077812 */ /* 0x000fe400078ec0ff */
[----:B------:R-:W-:Y:S02]  /*0210*/  ISETP.NE.AND.EX P3, PT, RZ, UR5, PT, P2 ;  /* 0x00000005ff007c0c */ /* 0x000fe4000bf65320 */
[----:B------:R-:W-:Y:S02]  /*0220*/  IADD3 R0, R0, -R7, RZ ;  /* 0x8000000700007210 */ /* 0x000fe40007ffe0ff */
[----:B------:R-:W-:-:S02]  /*0230*/  PRMT R2, RZ, 0x7610, R2 ;  /* 0x00007610ff027816 */ /* 0x000fc40000000002 */
[----:B------:R-:W-:-:S07]  /*0240*/  MOV R7, R5 ;  /* 0x0000000500077202 */ /* 0x000fce0000000f00 */
[----:B------:R-:W-:Y:S05]  /*0250*/  @P3 BRA `(.L_x_2) ;  /* 0x0000000000303947 */ /* 0x000fea0003800000 */
[----:B------:R-:W-:Y:S02]  /*0260*/  ULDC.64 UR6, c[0x0][0x588] ;  /* 0x0001620000067ab9 */ /* 0x000fe40000000a00 */
[----:B------:R-:W-:-:S04]  /*0270*/  ISETP.NE.U32.AND P0, PT, RZ, UR6, PT ;  /* 0x00000006ff007c0c */ /* 0x000fc8000bf05070 */
[----:B------:R-:W-:-:S13]  /*0280*/  ISETP.NE.AND.EX P0, PT, RZ, UR7, PT, P0 ;  /* 0x00000007ff007c0c */ /* 0x000fda000bf05300 */
[----:B------:R-:W-:Y:S05]  /*0290*/  @!P0 BRA `(.L_x_3) ;  /* 0x0000000000108947 */ /* 0x000fea0003800000 */
[----:B------:R-:W2:Y:S02]  /*02a0*/  LDG.E R2, desc[UR52][R6.64] ;  /* 0x0000003406027981 */ /* 0x000ea4000c1e1900 */
[----:B--2---:R-:W-:Y:S01]  /*02b0*/  FSETP.NEU.AND P1, PT, R2, RZ, PT ;  /* 0x000000ff0200720b */ /* 0x004fe20003f2d000 */
[----:B------:R-:W-:Y:S01]  /*02c0*/  IMAD.MOV.U32 R2, RZ, RZ, 0x1 ;  /* 0x00000001ff027424 */ /* 0x000fe200078e00ff */
[----:B------:R-:W-:Y:S11]  /*02d0*/  BRA `(.L_x_2) ;  /* 0x0000000000107947 */ /* 0x000ff60003800000 */
.L_x_3:
[----:B------:R-:W-:Y:S01]  /*02e0*/  ULDC UR6, c[0x0][0x580] ;  /* 0x0001600000067ab9 */ /* 0x000fe20000000800 */
[----:B------:R-:W-:Y:S02]  /*02f0*/  MOV R2, 0x1 ;  /* 0x0000000100027802 */ /* 0x000fe40000000f00 */
[----:B------:R-:W-:Y:S02]  /*0300*/  CS2R R6, SRZ ;  /* 0x0000000000067805 */ /* 0x000fe4000001ff00 */
[----:B------:R-:W-:-:S13]  /*0310*/  FSETP.NEU.AND P1, PT, RZ, UR6, PT ;  /* 0x00000006ff007c0b */ /* 0x000fda000bf2d000 */
.L_x_2:
[----:B------:R-:W-:Y:S02]  /*0320*/  ISETP.NE.U32.AND P4, PT, R6, RZ, PT ;  /* 0x000000ff0600720c */ /* 0x000fe40003f85070 */
[----:B------:R-:W-:Y:S02]  /*0330*/  ISETP.NE.AND.EX P5, PT, RZ, UR5, PT, P2 ;  /* 0x00000005ff007c0c */ /* 0x000fe4000bfa5320 */
[----:B------:R-:W-:Y:S02]  /*0340*/  ISETP.NE.AND.EX P2, PT, R7, RZ, PT, P4 ;  /* 0x000000ff0700720c */ /* 0x000fe40003f45340 */
[----:B------:R-:W-:-:S11]  /*0350*/  PLOP3.LUT P0, PT, PT, PT, PT, 0x8, 0x0 ;  /* 0x000000000000781c */ /* 0x000fd60003f0e170 */
[----:B------:R-:W-:Y:S05]  /*0360*/  @P2 BRA P5, `(.L_x_4) ;  /* 0x0000000000342947 */ /* 0x000fea0002800000 */
[----:B------:R-:W-:-:S04]  /*0370*/  ISETP.NE.U32.AND P0, PT, RZ, UR4, PT ;  /* 0x00000004ff007c0c */ /* 0x000fc8000bf05070 */
[----:B------:R-:W-:-:S13]  /*0380*/  ISETP.NE.AND.EX P0, PT, RZ, UR5, PT, P0 ;  /* 0x00000005ff007c0c */ /* 0x000fda000bf05300 */
[----:B------:R-:W-:Y:S05]  /*0390*/  @!P0 BRA `(.L_x_5) ;  /* 0x0000000000248947 */ /* 0x000fea0003800000 */
[----:B------:R-:W-:Y:S02]  /*03a0*/  PRMT R2, R2, 0x9910, RZ ;  /* 0x0000991002027816 */ /* 0x000fe400000000ff */
[----:B------:R-:W-:Y:S02]  /*03b0*/  ISETP.NE.U32.AND P0, PT, R6, RZ, PT ;  /* 0x000000ff0600720c */ /* 0x000fe40003f05070 */
[----:B------:R-:W-:Y:S02]  /*03c0*/  ISETP.NE.AND P2, PT, R2, RZ, PT ;  /* 0x000000ff0200720c */ /* 0x000fe40003f45270 */
[----:B------:R-:W-:Y:S02]  /*03d0*/  ISETP.NE.AND.EX P0, PT, R7, RZ, PT, P0 ;  /* 0x000000ff0700720c */ /* 0x000fe40003f05300 */
[----:B------:R-:W-:-:S09]  /*03e0*/  SEL R2, RZ, 0xffffffff, P1 ;  /* 0xffffffffff027807 */ /* 0x000fd20000800000 */
[----:B------:R-:W-:-:S04]  /*03f0*/  @!P2 SEL R2, RZ, 0xffffffff, P0 ;  /* 0xffffffffff02a807 */ /* 0x000fc80000000000 */
[----:B------:R-:W-:-:S04]  /*0400*/  LOP3.LUT R2, R2, 0x1, RZ, 0xc0, !PT ;  /* 0x0000000102027812 */ /* 0x000fc800078ec0ff */
[----:B------:R-:W-:Y:S01]  /*0410*/  ISETP.EQ.U32.AND P0, PT, R2, 0x1, PT ;  /* 0x000000010200780c */ /* 0x000fe20003f02070 */
[----:B------:R-:W-:-:S12]  /*0420*/  BRA `(.L_x_4) ;  /* 0x0000000000047947 */ /* 0x000fd80003800000 */
.L_x_5:
[----:B------:R-:W-:-:S13]  /*0430*/  PLOP3.LUT P0, PT, P1, PT, PT, 0x8, 0x0 ;  /* 0x000000000000781c */ /* 0x000fda0000f0e170 */
.L_x_4:
[----:B------:R-:W1:Y:S02]  /*0440*/  SHFL.IDX PT, R2, R11, RZ, 0x1f ;  /* 0x00001fff0b027589 */ /* 0x000e6400000e0000 */
[----:B-1----:R-:W-:-:S13]  /*0450*/  ISETP.NE.AND P1, PT, R2, RZ, PT ;  /* 0x000000ff0200720c */ /* 0x002fda0003f25270 */
[----:B------:R-:W-:Y:S05]  /*0460*/  @P1 BRA `(.L_x_6) ;  /* 0x0000000000681947 */ /* 0x000fea0003800000 */
[----:B------:R-:W1:Y:S01]  /*0470*/  S2UR UR8, SR_CgaCtaId ;  /* 0x00000000000879c3 */ /* 0x000e620000008800 */
[----:B------:R-:W-:Y:S01]  /*0480*/  UMOV UR4, 0x400 ;  /* 0x0000040000047882 */ /* 0x000fe20000000000 */
[----:B------:R-:W-:Y:S01]  /*0490*/  UMOV UR5, 0x1 ;  /* 0x0000000100057882 */ /* 0x000fe20000000000 */
[----:B------:R-:W-:Y:S01]  /*04a0*/  UMOV UR6, 0x100 ;  /* 0x0000010000067882 */ /* 0x000fe20000000000 */
[----:B------:R-:W-:Y:S01]  /*04b0*/  ELECT P1, URZ, PT ;  /* 0x00000000003f782f */ /* 0x000fe20003820000 */
[----:B------:R-:W-:-:S04]  /*04c0*/  UIADD3 UR6, -UR6, 0x100000, URZ ;  /* 0x0010000006067890 */ /* 0x000fc8000fffe13f */
[----:B------:R-:W-:Y:S02]  /*04d0*/  USHF.L.U32 UR7, UR6, 0xb, URZ ;  /* 0x0000000b06077899 */ /* 0x000fe4000800063f */
[----:B------:R-:W-:Y:S02]  /*04e0*/  USHF.L.U32 UR6, UR6, 0x1, URZ ;  /* 0x0000000106067899 */ /* 0x000fe4000800063f */
[----:B-1----:R-:W-:Y:S02]  /*04f0*/  ULEA UR8, UR8, UR4, 0x18 ;  /* 0x0000000408087291 */ /* 0x002fe4000f8ec03f */
[----:B------:R-:W-:-:S04]  /*0500*/  UIADD3 UR4, -UR5, 0x100000, URZ ;  /* 0x0010000005047890 */ /* 0x000fc8000fffe13f */
[----:B------:R-:W-:Y:S02]  /*0510*/  USHF.L.U32 UR5, UR4, 0xb, URZ ;  /* 0x0000000b04057899 */ /* 0x000fe4000800063f */
[----:B------:R-:W-:Y:S01]  /*0520*/  USHF.L.U32 UR4, UR4, 0x1, URZ ;  /* 0x0000000104047899 */ /* 0x000fe2000800063f */
[----:B------:R-:W1:Y:S11]  /*0530*/  FENCE.VIEW.ASYNC.S ;  /* 0x00000000000073c6 */ /* 0x000e760000000000 */
[----:B-1----:R1:W2:Y:S01]  /*0540*/  SYNCS.EXCH.64 URZ, [UR8], UR4 ;  /* 0x00000004083f75b2 */ /* 0x0022a20008000100 */
[----:B------:R1:W3:Y:S01]  /*0550*/  SYNCS.EXCH.64 URZ, [UR8+0x30], UR6 ;  /* 0x00003006083f75b2 */ /* 0x0002e20008000100 */
[----:B------:R1:W4:Y:S01]  /*0560*/  SYNCS.EXCH.64 URZ, [UR8+0x8], UR4 ;  /* 0x00000804083f75b2 */ /* 0x0003220008000100 */
[----:B------:R1:W1:Y:S01]  /*0570*/  SYNCS.EXCH.64 URZ, [UR8+0x38], UR6 ;  /* 0x00003806083f75b2 */ /* 0x0002620008000100 */
        /* <DEDUP_REMOVED lines=8> */
[----:B------:R-:W-:Y:S01]  /*0600*/  NOP ;  /* 0x0000000000007918 */ /* 0x000fe20000000000 */
.L_x_6:
[----:B------:R-:W5:Y:S01]  /*0610*/  SHFL.IDX PT, R6, R11, RZ, 0x1f ;  /* 0x00001fff0b067589 */ /* 0x000f6200000e0000 */
[----:B------:R-:W1:Y:S01]  /*0620*/  LDC R2, c[0x0][0x904] ;  /* 0x00024100ff027b82 */ /* 0x000e620000000800 */
[----:B------:R-:W-:Y:S01]  /*0630*/  NOP ;  /* 0x0000000000007918 */ /* 0x000fe20000000000 */
[----:B-----5:R-:W-:-:S13]  /*0640*/  ISETP.NE.AND P1, PT, R6, RZ, PT ;  /* 0x000000ff0600720c */ /* 0x020fda0003f25270 */
[----:B------:R-:W-:Y:S05]  /*0650*/  @P1 BRA `(.L_x_7) ;  /* 0x0000000000581947 */ /* 0x000fea0003800000 */
[----:B-1----:R-:W1:Y:S01]  /*0660*/  S2UR UR5, SR_CgaCtaId ;  /* 0x00000000000579c3 */ /* 0x002e620000008800 */
[----:B------:R-:W-:Y:S01]  /*0670*/  UMOV UR4, 0x400 ;  /* 0x0000040000047882 */ /* 0x000fe20000000000 */
[----:B------:R-:W-:Y:S01]  /*0680*/  UMOV UR6, 0x20 ;  /* 0x0000002000067882 */ /* 0x000fe20000000000 */
[----:B------:R-:W-:Y:S01]  /*0690*/  UMOV UR7, 0x100 ;  /* 0x0000010000077882 */ /* 0x000fe20000000000 */
[----:B------:R-:W-:Y:S01]  /*06a0*/  ELECT P1, URZ, PT ;  /* 0x00000000003f782f */ /* 0x000fe20003820000 */
[----:B-1----:R-:W-:Y:S02]  /*06b0*/  ULEA UR8, UR5, UR4, 0x18 ;  /* 0x0000000405087291 */ /* 0x002fe4000f8ec03f */
[----:B------:R-:W-:-:S04]  /*06c0*/  UIADD3 UR4, -UR6, 0x100000, URZ ;  /* 0x0010000006047890 */ /* 0x000fc8000fffe13f */
[----:B------:R-:W-:Y:S02]  /*06d0*/  USHF.L.U32 UR5, UR4, 0xb, URZ ;  /* 0x0000000b04057899 */ /* 0x000fe4000800063f */
[----:B------:R-:W-:Y:S02]  /*06e0*/  USHF.L.U32 UR4, UR4, 0x1, URZ ;  /* 0x0000000104047899 */ /* 0x000fe4000800063f */
[----:B------:R-:W-:-:S04]  /*06f0*/  UIADD3 UR6, -UR7, 0x100000, URZ ;  /* 0x0010000007067890 */ /* 0x000fc8000fffe13f */
[----:B------:R-:W-:Y:S02]  /*0700*/  USHF.L.U32 UR7, UR6, 0xb, URZ ;  /* 0x0000000b06077899 */ /* 0x000fe4000800063f */
[----:B------:R-:W-:Y:S01]  /*0710*/  USHF.L.U32 UR6, UR6, 0x1, URZ ;  /* 0x0000000106067899 */ /* 0x000fe2000800063f */
[----:B------:R-:W1:Y:S03]  /*0720*/  FENCE.VIEW.ASYNC.S ;  /* 0x00000000000073c6 */ /* 0x000e660000000000 */
[----:B-1----:R1:W1:Y:S08]  /*0730*/  SYNCS.EXCH.64 URZ, [UR8+0x60], UR4 ;  /* 0x00006004083f75b2 */ /* 0x0022700008000100 */
        /* <DEDUP_REMOVED lines=8> */
.L_x_7:
[----:B------:R-:W5:Y:S01]  /*07c0*/  SHFL.IDX PT, R11, R11, RZ, 0x1f ;  /* 0x00001fff0b0b7589 */ /* 0x000f6200000e0000 */
[----:B-1----:R-:W-:Y:S02]  /*07d0*/  ISETP.NE.AND P6, PT, R2, 0x1, PT ;  /* 0x000000010200780c */ /* 0x002fe40003fc5270 */
[----:B------:R-:W-:Y:S01]  /*07e0*/  ELECT P1, URZ, PT ;  /* 0x00000000003f782f */ /* 0x000fe20003820000 */
[----:B------:R-:W1:Y:S01]  /*07f0*/  S2UR UR36, SR_CgaCtaId ;  /* 0x00000000002479c3 */ /* 0x000e620000008800 */
[----:B------:R-:W2:Y:S01]  /*0800*/  S2R R6, SR_CTAID.Y ;  /* 0x0000000000067919 */ /* 0x000ea20000002600 */
[----:B------:R-:W-:Y:S01]  /*0810*/  P2R R7, PR, RZ, 0x40 ;  /* 0x00000040ff077803 */ /* 0x000fe20000000000 */
[----:B------:R-:W-:Y:S01]  /*0820*/  UMOV UR4, 0x20 ;  /* 0x0000002000047882 */ /* 0x000fe20000000000 */
[----:B------:R-:W-:Y:S01]  /*0830*/  ISETP.NE.AND P4, PT, R0, RZ, PT ;  /* 0x000000ff0000720c */ /* 0x000fe20003f85270 */
[----:B------:R-:W3:Y:S01]  /*0840*/  S2R R8, SR_CTAID.X ;  /* 0x0000000000087919 */ /* 0x000ee20000002500 */
[----:B------:R-:W-:Y:S01]  /*0850*/  NOP ;  /* 0x0000000000007918 */ /* 0x000fe20000000000 */
[----:B------:R-:W-:Y:S03]  /*0860*/  BSSY B6, `(.L_x_8) ;  /* 0x0000ce4000067945 */ /* 0x000fe60003800000 */
[----:B------:R-:W3:Y:S01]  /*0870*/  @P6 LDC R17, c[0x0][0x10] ;  /* 0x00000400ff116b82 */ /* 0x000ee20000000800 */
[----:B------:R-:W-:-:S07]  /*0880*/  @P6 IMAD.MOV.U32 R9, RZ, RZ, RZ ;  /* 0x000000ffff096224 */ /* 0x000fce00078e00ff */
[----:B------:R-:W4:Y:S01]  /*0890*/  @!P6 LDC R7, c[0x0][0xc] ;  /* 0x00000300ff07eb82 */ /* 0x000f220000000800 */
[----:B-----5:R-:W-:Y:S02]  /*08a0*/  ISETP.NE.OR P2, PT, R11, RZ, !P1 ;  /* 0x000000ff0b00720c */ /* 0x020fe40004f45670 */
[----:B------:R-:W-:Y:S02]  /*08b0*/  @P6 MOV R11, RZ ;  /* 0x000000ff000b6202 */ /* 0x000fe40000000f00 */
[----:B------:R-:W-:-:S04]  /*08c0*/  ISETP.EQ.OR P1, PT, R0, 0x3, !P4 ;  /* 0x000000030000780c */ /* 0x000fc80006722670 */
[----:B------:R-:W-:Y:S01]  /*08d0*/  ISETP.EQ.AND P1, PT, R12, RZ, P1 ;  /* 0x000000ff0c00720c */ /* 0x000fe20000f22270 */
[----:B--2---:R-:W-:-:S04]  /*08e0*/  @P6 IMAD.MOV.U32 R10, RZ, RZ, R6 ;  /* 0x000000ffff0a6224 */ /* 0x004fc800078e0006 */
[----:B------:R-:W-:Y:S01]  /*08f0*/  VOTEU.ALL UP0, P2 ;  /* 0x00000000003f7886 */ /* 0x000fe20001000000 */
[----:B------:R-:W-:Y:S01]  /*0900*/  VOTEU.ALL UP1, P2 ;  /* 0x00000000003f7886 */ /* 0x000fe20001020000 */
[----:B------:R-:W-:Y:S01]  /*0910*/  SEL R19, RZ, 0x1, !P1 ;  /* 0x00000001ff137807 */ /* 0x000fe20004800000 */
[----:B---3--:R-:W-:Y:S01]  /*0920*/  @P6 IMAD.WIDE.U32 R16, R8, R17, R10 ;  /* 0x0000001108106225 */ /* 0x008fe200078e000a */
[----:B------:R-:W-:Y:S01]  /*0930*/  @!P6 MOV R10, R6 ;  /* 0x00000006000ae202 */ /* 0x000fe20000000f00 */
[----:B------:R-:W-:Y:S01]  /*0940*/  @!UP0 UMOV UR6, 0x400 ;  /* 0x0000040000068882 */ /* 0x000fe20000000000 */
[----:B------:R-:W-:-:S04]  /*0950*/  @!UP0 UIADD3 UR4, -UR4, 0x100000, URZ ;  /* 0x0010000004048890 */ /* 0x000fc8000fffe13f */
[----:B------:R-:W-:Y:S02]  /*0960*/  @!UP0 USHF.L.U32 UR5, UR4, 0xb, URZ ;  /* 0x0000000b04058899 */ /* 0x000fe4000800063f */
[----:B------:R-:W-:Y:S01]  /*0970*/  @!UP0 USHF.L.U32 UR4, UR4, 0x1, URZ ;  /* 0x0000000104048899 */ /* 0x000fe2000800063f */
[----:B------:R-:W-:Y:S01]  /*0980*/  @P6 IMAD.IADD R17, R17, 0x1, R9 ;  /* 0x0000000111116824 */ /* 0x000fe200078e0209 */
[----:B-1----:R-:W-:Y:S01]  /*0990*/  @!UP0 ULEA UR8, UR36, UR6, 0x18 ;  /* 0x0000000624088291 */ /* 0x002fe2000f8ec03f */
[----:B------:R-:W-:Y:S01]  /*09a0*/  MOV R9, RZ ;  /* 0x000000ff00097202 */ /* 0x000fe20000000f00 */
[----:B------:R-:W-:Y:S01]  /*09b0*/  VOTEU.ALL UP0, P2 ;  /* 0x00000000003f7886 */ /* 0x000fe20001000000 */
[C---:B------:R-:W-:Y:S01]  /*09c0*/  ISETP.NE.AND P2, PT, R12.reuse, RZ, PT ;  /* 0x000000ff0c00720c */ /* 0x040fe20003f45270 */
[----:B------:R-:W-:Y:S01]  /*09d0*/  ULDC UR6, c[0x0][0xc] ;  /* 0x0000030000067ab9 */ /* 0x000fe20000000800 */
[----:B------:R-:W-:Y:S01]  /*09e0*/  ULDC UR7, c[0x0][0x10] ;  /* 0x0000040000077ab9 */ /* 0x000fe20000000800 */
[----:B------:R-:W-:Y:S01]  /*09f0*/  VIADD R12, R12, 0xffffffff ;  /* 0xffffffff0c0c7836 */ /* 0x000fe20000000000 */
[----:B------:R-:W-:Y:S01]  /*0a00*/  ISETP.EQ.AND P5, PT, R0, 0x2, !P2 ;  /* 0x000000020000780c */ /* 0x000fe200057a2270 */
[----:B----4-:R-:W-:-:S03]  /*0a10*/  @!P6 IMAD.WIDE.U32 R6, R7, R10, R8 ;  /* 0x0000000a0706e225 */ /* 0x010fc600078e0008 */
[----:B------:R-:W-:Y:S01]  /*0a20*/  ISETP.GE.U32.AND P1, PT, R12, 0x2, PT ;  /* 0x000000020c00780c */ /* 0x000fe20003f26070 */
[----:B------:R-:W1:Y:S02]  /*0a30*/  FENCE.VIEW.ASYNC.S ;  /* 0x00000000000073c6 */ /* 0x000e640000000000 */
[----:B-1----:R-:W1:Y:S01]  /*0a40*/  @!UP0 SYNCS.EXCH.64 URZ, [UR8+0xa0], UR4 ;  /* 0x0000a004083f85b2 */ /* 0x002e620008000100 */
[----:B------:R-:W-:Y:S01]  /*0a50*/  SEL R18, RZ, 0x1, !P5 ;  /* 0x00000001ff127807 */ /* 0x000fe20006800000 */
[----:B------:R-:W-:Y:S01]  /*0a60*/  @!P6 IMAD.MOV.U32 R17, RZ, RZ, R7 ;  /* 0x000000ffff11e224 */ /* 0x000fe200078e0007 */
[----:B------:R-:W-:Y:S02]  /*0a70*/  @!P6 MOV R16, R6 ;  /* 0x000000060010e202 */ /* 0x000fe40000000f00 */
[----:B------:R-:W-:Y:S02]  /*0a80*/  SEL R18, R18, 0x2, P1 ;  /* 0x0000000212127807 */ /* 0x000fe40000800000 */
[----:B------:R-:W-:Y:S01]  /*0a90*/  SEL R19, R19, 0x2, P1 ;  /* 0x0000000213137807 */ /* 0x000fe20000800000 */
[----:B------:R2:W1:Y:S01]  /*0aa0*/  @!UP1 SYNCS.EXCH.64 URZ, [UR8+0xa8], UR4 ;  /* 0x0000a804083f95b2 */ /* 0x0004620008000100 */
[----:B------:R-:W-:Y:S01]  /*0ab0*/  NOP ;  /* 0x0000000000007918 */ /* 0x000fe20000000000 */
[----:B--2---:R-:W-:-:S03]  /*0ac0*/  UIMAD.WIDE.U32 UR4, UR6, UR7, URZ ;  /* 0x00000007060472a5 */ /* 0x004fc6000f8e003f */
[----:B------:R-:W-:Y:S02]  /*0ad0*/  ULDC UR6, c[0x0][0x14] ;  /* 0x0000050000067ab9 */ /* 0x000fe40000000800 */
[----:B------:R-:W-:Y:S02]  /*0ae0*/  UIMAD.WIDE.U32 UR38, UR4, UR6, URZ ;  /* 0x00000006042672a5 */ /* 0x000fe4000f8e003f */
[----:B------:R-:W-:-:S04]  /*0af0*/  UIMAD UR37, UR5, UR6, URZ ;  /* 0x00000006052572a4 */ /* 0x000fc8000f8e023f */
[----:B------:R-:W-:Y:S01]  /*0b00*/  UIADD3 UR37, UR39, UR37, URZ ;  /* 0x0000002527257290 */ /* 0x000fe2000fffe03f */
[----:B-1----:R-:W-:Y:S06]  /*0b10*/  BAR.SYNC.DEFER_BLOCKING 0x0 ;  /* 0x0000000000007b1d */ /* 0x002fec0000010000 */
[----:B------:R-:W-:Y:S05]  /*0b20*/  @!P2 BRA `(.L_x_9) ;  /* 0x000000a00084a947 */ /* 0x000fea0003800000 */
[----:B------:R-:W-:-:S13]  /*0b30*/  ISETP.GT.U32.AND P0, PT, R12, 0x1, PT ;  /* 0x000000010c00780c */ /* 0x000fda0003f04070 */
[----:B------:R-:W-:Y:S05]  /*0b40*/  @P0 BRA `(.L_x_10) ;  /* 0x000000c800d40947 */ /* 0x000fea0003800000 */
[----:B------:R-:W-:Y:S01]  /*0b50*/  ULDC.64 UR4, c[0x0][0x8f8] ;  /* 0x00023e0000047ab9 */ /* 0x000fe20000000a00 */
[----:B------:R-:W-:Y:S01]  /*0b60*/  UMOV UR47, 0xffffffff ;  /* 0xffffffff002f7882 */ /* 0x000fe20000000000 */
[----:B------:R-:W-:Y:S01]  /*0b70*/  ISETP.GE.U32.AND P0, PT, R16, UR4, PT ;  /* 0x0000000410007c0c */ /* 0x000fe2000bf06070 */
[----:B------:R-:W-:Y:S01]  /*0b80*/  IMAD.MOV.U32 R23, RZ, RZ, -0x1 ;  /* 0xffffffffff177424 */ /* 0x000fe200078e00ff */
[----:B------:R-:W-:Y:S02]  /*0b90*/  PRMT R88, RZ, 0x7610, R88 ;  /* 0x00007610ff587816 */ /* 0x000fe40000000058 */
[----:B------:R-:W-:Y:S02]  /*0ba0*/  ISETP.GE.U32.AND.EX P0, PT, R17, UR5, PT, P0 ;  /* 0x0000000511007c0c */ /* 0x000fe4000bf06100 */
[----:B------:R-:W-:Y:S02]  /*0bb0*/  MOV R22, 0xffffffff ;  /* 0xffffffff00167802 */ /* 0x000fe40000000f00 */
[----:B------:R-:W-:-:S09]  /*0bc0*/  PRMT R0, RZ, 0x7610, R0 ;  /* 0x00007610ff007816 */ /* 0x000fd20000000000 */
[----:B------:R-:W-:Y:S05]  /*0bd0*/  @P0 BRA `(.L_x_11) ;  /* 0x0000000400600947 */ /* 0x000fea0003800000 */
[----:B------:R-:W1:Y:S01]  /*0be0*/  LDC.64 R20, c[0x0][0x8d0] ;  /* 0x00023400ff147b82 */ /* 0x000e620000000a00 */
[----:B------:R-:W-:Y:S01]  /*0bf0*/  MOV R4, R16 ;  /* 0x0000001000047202 */ /* 0x000fe20000000f00 */
[----:B------:R-:W-:-:S06]  /*0c00*/  IMAD.MOV.U32 R5, RZ, RZ, R17 ;  /* 0x000000ffff057224 */ /* 0x000fcc00078e0011 */
[----:B------:R-:W2:Y:S08]  /*0c10*/  LDC R0, c[0x0][0x8d8] ;  /* 0x00023600ff007b82 */ /* 0x000eb00000000800 */
[----:B------:R-:W3:Y:S01]  /*0c20*/  LDC.64 R22, c[0x0][0x8c8] ;  /* 0x00023200ff167b82 */ /* 0x000ee20000000a00 */
[----:B-1----:R-:W-:-:S04]  /*0c30*/  ISETP.NE.U32.AND P0, PT, R20, RZ, PT ;  /* 0x000000ff1400720c */ /* 0x002fc80003f05070 */
[----:B------:R-:W-:-:S13]  /*0c40*/  ISETP.NE.AND.EX P0, PT, R21, RZ, PT, P0 ;  /* 0x000000ff1500720c */ /* 0x000fda0003f05300 */
[----:B--23--:R-:W-:Y:S05]  /*0c50*/  @!P0 BRA `(.L_x_12) ;  /* 0x0000000000288947 */ /* 0x00cfea0003800000 */
[----:B------:R-:W1:Y:S02]  /*0c60*/  LDC R11, c[0x0][0x8dc] ;  /* 0x00023700ff0b7b82 */ /* 0x000e640000000800 */
[----:B-1----:R-:W-:-:S04]  /*0c70*/  IADD3 R11, P0, R16, R11, RZ ;  /* 0x0000000b100b7210 */ /* 0x002fc80007f1e0ff */
[----:B------:R-:W-:-:S05]  /*0c80*/  IADD3.X R15, RZ, R17, RZ, P0, !PT ;  /* 0x00000011ff0f7210 */ /* 0x000fca00007fe4ff */
[----:B------:R-:W-:-:S04]  /*0c90*/  IMAD.WIDE.U32 R4, R15, R20, RZ ;  /* 0x000000140f047225 */ /* 0x000fc800078e00ff */
[----:B------:R-:W-:-:S04]  /*0ca0*/  IMAD.WIDE.U32 R6, P0, R11, R21, R4 ;  /* 0x000000150b067225 */ /* 0x000fc80007800004 */
[----:B------:R-:W-:Y:S01]  /*0cb0*/  IMAD.WIDE.U32 R4, R11, R20, RZ ;  /* 0x000000140b047225 */ /* 0x000fe200078e00ff */
[----:B------:R-:W-:-:S03]  /*0cc0*/  MOV R12, R7 ;  /* 0x00000007000c7202 */ /* 0x000fc60000000f00 */
[----:B------:R-:W-:Y:S01]  /*0cd0*/  IMAD.X R13, RZ, RZ, RZ, P0 ;  /* 0x000000ffff0d7224 */ /* 0x000fe200000e06ff */
[----:B------:R-:W-:-:S05]  /*0ce0*/  IADD3 RZ, P0, R5, R6, RZ ;  /* 0x0000000605ff7210 */ /* 0x000fca0007f1e0ff */
[----:B------:R-:W-:-:S08]  /*0cf0*/  IMAD.WIDE.U32.X R4, R15, R21, R12, P0 ;  /* 0x000000150f047225 */ /* 0x000fd000000e040c */
.L_x_12:
[-CC-:B------:R-:W-:Y:S01]  /*0d00*/  SHF.R.U64 R28, R4, R0.reuse, R5.reuse ;  /* 0x00000000041c7219 */ /* 0x180fe20000001205 */
[----:B------:R-:W1:Y:S01]  /*0d10*/  LDC.64 R24, c[0x0][0x8e8] ;  /* 0x00023a00ff187b82 */ /* 0x000e620000000a00 */
[----:B------:R-:W-:Y:S01]  /*0d20*/  SHF.R.U32.HI R4, RZ, R0, R5 ;  /* 0x00000000ff047219 */ /* 0x000fe20000011605 */
[----:B------:R-:W-:Y:S01]  /*0d30*/  ULDC UR4, c[0x0][0x150] ;  /* 0x0000540000047ab9 */ /* 0x000fe20000000800 */
[----:B------:R-:W-:Y:S02]  /*0d40*/  I2FP.F32.U32 R0, R8 ;  /* 0x0000000800007245 */ /* 0x000fe40000201000 */
[----:B------:R-:W-:-:S03]  /*0d50*/  IADD3 R9, P0, RZ, -R28, RZ ;  /* 0x8000001cff097210 */ /* 0x000fc60007f1e0ff */
[----:B------:R-:W2:Y:S01]  /*0d60*/  LDC R12, c[0x0][0x8c0] ;  /* 0x00023000ff0c7b82 */ /* 0x000ea20000000800 */
[----:B------:R-:W-:Y:S01]  /*0d70*/  FMUL R0, R0, UR4 ;  /* 0x0000000400007c20 */ /* 0x000fe20008400000 */
[----:B------:R-:W-:Y:S01]  /*0d80*/  IMAD.X R11, RZ, RZ, ~R4, P0 ;  /* 0x000000ffff0b7224 */ /* 0x000fe200000e0e04 */
[----:B------:R-:W-:Y:S01]  /*0d90*/  ULDC UR4, c[0x0][0x154] ;  /* 0x0000550000047ab9 */ /* 0x000fe20000000800 */
[----:B------:R-:W-:-:S03]  /*0da0*/  IMAD.WIDE.U32 R4, R9, R22, R16 ;  /* 0x0000001609047225 */ /* 0x000fc600078e0010 */
[----:B------:R-:W3:Y:S01]  /*0db0*/  F2I.U32.TRUNC.NTZ R0, R0 ;  /* 0x0000000000007305 */ /* 0x000ee2000020f000 */
[----:B------:R-:W4:Y:S01]  /*0dc0*/  LDC R7, c[0x0][0x144] ;  /* 0x00005100ff077b82 */ /* 0x000f220000000800 */
[----:B------:R-:W-:-:S04]  /*0dd0*/  IMAD R6, R11, R22, RZ ;  /* 0x000000160b067224 */ /* 0x000fc800078e02ff */
[----:B------:R-:W-:-:S03]  /*0de0*/  IMAD R9, R9, R23, R6 ;  /* 0x0000001709097224 */ /* 0x000fc600078e0206 */
[----:B------:R-:W5:Y:S01]  /*0df0*/  LDC R20, c[0x0][0x8b0] ;  /* 0x00022c00ff147b82 */ /* 0x000f620000000800 */
[----:B-1----:R-:W-:Y:S02]  /*0e00*/  ISETP.NE.U32.AND P0, PT, R24, RZ, PT ;  /* 0x000000ff1800720c */ /* 0x002fe40003f05070 */
[----:B------:R-:W-:Y:S02]  /*0e10*/  IADD3 R9, R5, R9, RZ ;  /* 0x0000000905097210 */ /* 0x000fe40007ffe0ff */
[----:B------:R-:W-:Y:S02]  /*0e20*/  ISETP.NE.AND.EX P0, PT, R25, RZ, PT, P0 ;  /* 0x000000ff1900720c */ /* 0x000fe40003f05300 */
[----:B---3--:R-:W-:Y:S01]  /*0e30*/  IADD3 R5, -R0, RZ, RZ ;  /* 0x000000ff00057210 */ /* 0x008fe20007ffe1ff */
[----:B------:R-:W1:Y:S01]  /*0e40*/  LDC R11, c[0x0][0x900] ;  /* 0x00024000ff0b7b82 */ /* 0x000e620000000800 */
[----:B--2---:R-:W-:Y:S02]  /*0e50*/  SHF.R.U64 R14, R4, R12, R9 ;  /* 0x0000000c040e7219 */ /* 0x004fe40000001209 */
[----:B------:R-:W-:-:S02]  /*0e60*/  I2FP.F32.U32 R4, R10 ;  /* 0x0000000a00047245 */ /* 0x000fc40000201000 */
[----:B------:R-:W-:-:S03]  /*0e70*/  SHF.R.U32.HI R9, RZ, R12, R9 ;  /* 0x0000000cff097219 */ /* 0x000fc60000011609 */
[----:B------:R-:W2:Y:S01]  /*0e80*/  LDC R15, c[0x0][0x148] ;  /* 0x00005200ff0f7b82 */ /* 0x000ea20000000800 */
[----:B----4-:R-:W-:Y:S02]  /*0e90*/  IMAD R0, R7, R5, R8 ;  /* 0x0000000507007224 */ /* 0x010fe400078e0208 */
[----:B------:R-:W-:Y:S01]  /*0ea0*/  FMUL R5, R4, UR4 ;  /* 0x0000000404057c20 */ /* 0x000fe20008400000 */
[----:B------:R-:W-:Y:S01]  /*0eb0*/  IMAD.MOV.U32 R4, RZ, RZ, -0x1 ;  /* 0xffffffffff047424 */ /* 0x000fe200078e00ff */
[----:B------:R-:W-:Y:S02]  /*0ec0*/  MOV R8, 0x1 ;  /* 0x0000000100087802 */ /* 0x000fe40000000f00 */
[----:B------:R3:W4:Y:S01]  /*0ed0*/  F2I.U32.TRUNC.NTZ R13, R5 ;  /* 0x00000005000d7305 */ /* 0x000722000020f000 */
[----:B------:R-:W2:Y:S01]  /*0ee0*/  LDC R23, c[0x0][0x8a8] ;  /* 0x00022a00ff177b82 */ /* 0x000ea20000000800 */
[-CC-:B-----5:R-:W-:Y:S02]  /*0ef0*/  SHF.R.U64 R29, R14, R20.reuse, R9.reuse ;  /* 0x000000140e1d7219 */ /* 0x1a0fe40000001209 */
[----:B------:R-:W-:-:S05]  /*0f00*/  SHF.R.U32.HI R6, RZ, R20, R9 ;  /* 0x00000014ff067219 */ /* 0x000fca0000011609 */
[----:B------:R-:W2:Y:S01]  /*0f10*/  LDC R22, c[0x0][0x8f0] ;  /* 0x00023c00ff167b82 */ /* 0x000ea20000000800 */
[-CC-:B-1----:R-:W-:Y:S02]  /*0f20*/  SHF.R.U64 R20, R29, R11.reuse, R6.reuse ;  /* 0x0000000b1d147219 */ /* 0x182fe40000001206 */
[-C--:B------:R-:W-:Y:S02]  /*0f30*/  SHF.L.U32 R4, R4, R11.reuse, RZ ;  /* 0x0000000b04047219 */ /* 0x080fe400000006ff */
[-C--:B------:R-:W-:Y:S02]  /*0f40*/  SHF.R.U32.HI R6, RZ, R11.reuse, R6 ;  /* 0x0000000bff067219 */ /* 0x080fe40000011606 */
[----:B------:R-:W-:Y:S01]  /*0f50*/  LOP3.LUT R12, RZ, R4, RZ, 0x33, !PT ;  /* 0x00000004ff0c7212 */ /* 0x000fe200078e33ff */
[----:B------:R-:W1:Y:S01]  /*0f60*/  LDC R27, c[0x0][0x8e0] ;  /* 0x00023800ff1b7b82 */ /* 0x000e620000000800 */
[----:B------:R-:W-:Y:S01]  /*0f70*/  SHF.L.U32 R11, R8, R11, RZ ;  /* 0x0000000b080b7219 */ /* 0x000fe200000006ff */
[----:B---3--:R-:W-:Y:S01]  /*0f80*/  IMAD.MOV.U32 R5, RZ, RZ, R6 ;  /* 0x000000ffff057224 */ /* 0x008fe200078e0006 */
[----:B------:R-:W-:-:S05]  /*0f90*/  MOV R4, R20 ;  /* 0x0000001400047202 */ /* 0x000fca0000000f00 */
[----:B------:R-:W3:Y:S01]  /*0fa0*/  LDC R26, c[0x0][0x8b8] ;  /* 0x00022e00ff1a7b82 */ /* 0x000ee20000000800 */
[----:B----4-:R-:W-:Y:S05]  /*0fb0*/  @!P0 BRA `(.L_x_13) ;  /* 0x0000000000288947 */ /* 0x010fea0003800000 */
[----:B------:R-:W4:Y:S02]  /*0fc0*/  LDC R9, c[0x0][0x8f4] ;  /* 0x00023d00ff097b82 */ /* 0x000f240000000800 */
[----:B----4-:R-:W-:-:S04]  /*0fd0*/  IADD3 R9, P0, R20, R9, RZ ;  /* 0x0000000914097210 */ /* 0x010fc80007f1e0ff */
[----:B------:R-:W-:-:S05]  /*0fe0*/  IADD3.X R21, RZ, R6, RZ, P0, !PT ;  /* 0x00000006ff157210 */ /* 0x000fca00007fe4ff */
[----:B------:R-:W-:-:S04]  /*0ff0*/  IMAD.WIDE.U32 R4, R21, R24, RZ ;  /* 0x0000001815047225 */ /* 0x000fc800078e00ff */
[----:B------:R-:W-:-:S04]  /*1000*/  IMAD.WIDE.U32 R6, P0, R9, R25, R4 ;  /* 0x0000001909067225 */ /* 0x000fc80007800004 */
[----:B------:R-:W-:Y:S01]  /*1010*/  IMAD.WIDE.U32 R4, R9, R24, RZ ;  /* 0x0000001809047225 */ /* 0x000fe200078e00ff */
[----:B------:R-:W-:-:S03]  /*1020*/  IADD3.X R9, RZ, RZ, RZ, P0, !PT ;  /* 0x000000ffff097210 */ /* 0x000fc600007fe4ff */
[----:B------:R-:W-:Y:S01]  /*1030*/  IMAD.MOV.U32 R8, RZ, RZ, R7 ;  /* 0x000000ffff087224 */ /* 0x000fe200078e0007 */
[----:B------:R-:W-:-:S05]  /*1040*/  IADD3 RZ, P0, R5, R6, RZ ;  /* 0x0000000605ff7210 */ /* 0x000fca0007f1e0ff */
[----:B------:R-:W-:-:S08]  /*1050*/  IMAD.WIDE.U32.X R4, R21, R25, R8, P0 ;  /* 0x0000001915047225 */ /* 0x000fd000000e0408 */
.L_x_13:
[----:B--2---:R-:W-:Y:S02]  /*1060*/  SHF.R.U64 R4, R4, R22, R5 ;  /* 0x0000001604047219 */ /* 0x004fe40000001205 */
[----:B------:R-:W-:Y:S02]  /*1070*/  LOP3.LUT R12, R29, R12, RZ, 0xc0, !PT ;  /* 0x0000000c1d0c7212 */ /* 0x000fe400078ec0ff */
[----:B------:R-:W-:Y:S01]  /*1080*/  IADD3 R13, -R13, RZ, RZ ;  /* 0x000000ff0d0d7210 */ /* 0x000fe20007ffe1ff */
[----:B------:R-:W-:Y:S01]  /*1090*/  IMAD.MOV R6, RZ, RZ, -R4 ;  /* 0x000000ffff067224 */ /* 0x000fe200078e0a04 */
[----:B------:R-:W-:Y:S01]  /*10a0*/  IADD3 R5, R23, -0x1, RZ ;  /* 0xffffffff17057810 */ /* 0x000fe20007ffe0ff */
[----:B------:R-:W-:Y:S01]  /*10b0*/  IMAD R11, R11, R4, R12 ;  /* 0x000000040b0b7224 */ /* 0x000fe200078e020c */
[----:B------:R-:W-:Y:S01]  /*10c0*/  R2UR UR47, R28 ;  /* 0x000000001c2f72ca */ /* 0x000fe200000e0000 */
[----:B------:R-:W-:Y:S01]  /*10d0*/  @P6 IMAD R0, R15, R13, R10 ;  /* 0x0000000d0f006224 */ /* 0x000fe200078e020a */
[----:B------:R-:W-:Y:S01]  /*10e0*/  LOP3.LUT R5, R14, R5, RZ, 0xc0, !PT ;  /* 0x000000050e057212 */ /* 0x000fe200078ec0ff */
[----:B-1----:R-:W-:-:S02]  /*10f0*/  IMAD R4, R6, R27, R20 ;  /* 0x0000001b06047224 */ /* 0x002fc400078e0214 */
[----:B---3--:R-:W-:Y:S02]  /*1100*/  IMAD R0, R11, R26, R0 ;  /* 0x0000001a0b007224 */ /* 0x008fe400078e0200 */
[----:B------:R-:W-:Y:S01]  /*1110*/  IMAD R5, R4, R23, R5 ;  /* 0x0000001704057224 */ /* 0x000fe200078e0205 */
[----:B------:R-:W-:-:S04]  /*1120*/  MOV R4, 0x1 ;  /* 0x0000000100047802 */ /* 0x000fc80000000f00 */
[----:B------:R-:W-:Y:S02]  /*1130*/  SEL R23, R5, R0, !P6 ;  /* 0x0000000005177207 */ /* 0x000fe40007000000 */
[----:B------:R-:W-:Y:S02]  /*1140*/  SEL R22, R0, R5, !P6 ;  /* 0x0000000500167207 */ /* 0x000fe40007000000 */
[----:B------:R-:W-:-:S07]  /*1150*/  PRMT R0, R4, 0x7610, R0 ;  /* 0x0000761004007816 */ /* 0x000fce0000000000 */
.L_x_11:
[----:B------:R-:W-:-:S08]  /*1160*/  NOP ;  /* 0x0000000000007918 */ /* 0x000fd00000000000 */
[----:B------:R-:W1:Y:S02]  /*1170*/  USETMAXREG.TRY_ALLOC.CTAPOOL UP0, 0xe8 ;  /* 0x000000e8000079c8 */ /* 0x000e640008000600 */
[----:B-1----:R-:W-:-:S13]  /*1180*/  PLOP3.LUT P0, PT, PT, PT, UP0, 0x80, 0x0 ;  /* 0x000000000000781c */ /* 0x002fda0003f0f008 */
[----:B------:R-:W-:Y:S05]  /*1190*/  @!P0 BRA `(.L_x_11) ;  /* 0xfffffffc00f08947 */ /* 0x000fea000383ffff */
[----:B------:R-:W-:Y:S02]  /*11a0*/  ULDC.64 UR4, c[0x0][0x590] ;  /* 0x0001640000047ab9 */ /* 0x000fe40000000a00 */
[----:B------:R-:W-:-:S04]  /*11b0*/  ISETP.NE.U32.AND P0, PT, RZ, UR4, PT ;  /* 0x00000004ff007c0c */ /* 0x000fc8000bf05070 */
[----:B------:R-:W-:-:S13]  /*11c0*/  ISETP.NE.AND.EX P0, PT, RZ, UR5, PT, P0 ;  /* 0x00000005ff007c0c */ /* 0x000fda000bf05300 */
[----:B------:R-:W-:Y:S05]  /*11d0*/  @P0 BRA `(.L_x_14) ;  /* 0x00000000002c0947 */ /* 0x000fea0003800000 */
[----:B------:R-:W-:Y:S02]  /*11e0*/  ULDC.64 UR4, c[0x0][0x588] ;  /* 0x0001620000047ab9 */ /* 0x000fe40000000a00 */
[----:B------:R-:W-:-:S04]  /*11f0*/  ISETP.NE.U32.AND P0, PT, RZ, UR4, PT ;  /* 0x00000004ff007c0c */ /* 0x000fc8000bf05070 */
[----:B------:R-:W-:-:S13]  /*1200*/  ISETP.NE.AND.EX P0, PT, RZ, UR5, PT, P0 ;  /* 0x00000005ff007c0c */ /* 0x000fda000bf05300 */
[----:B------:R-:W-:Y:S05]  /*1210*/  @!P0 BRA `(.L_x_15) ;  /* 0x0000000000108947 */ /* 0x000fea0003800000 */
[----:B------:R-:W1:Y:S02]  /*1220*/  LDC.64 R92, c[0x0][0x588] ;  /* 0x00016200ff5c7b82 */ /* 0x000e640000000a00 */
[----:B-1----:R1:W5:Y:S01]  /*1230*/  LDG.E R92, desc[UR52][R92.64] ;  /* 0x000000345c5c7981 */ /* 0x002362000c1e1900 */
[----:B------:R-:W-:Y:S01]  /*1240*/  MOV R88, 0x1 ;  /* 0x0000000100587802 */ /* 0x000fe20000000f00 */
[----:B------:R-:W-:Y:S06]  /*1250*/  BRA `(.L_x_14) ;  /* 0x00000000000c7947 */ /* 0x000fec0003800000 */
.L_x_15:
[----:B------:R-:W-:Y:S01]  /*1260*/  ULDC UR4, c[0x0][0x580] ;  /* 0x0001600000047ab9 */ /* 0x000fe20000000800 */
[----:B------:R-:W-:Y:S01]  /*1270*/  IMAD.MOV.U32 R88, RZ, RZ, 0x1 ;  /* 0x00000001ff587424 */ /* 0x000fe200078e00ff */
[----:B------:R-:W-:-:S07]  /*1280*/  MOV R92, UR4 ;  /* 0x00000004005c7c02 */ /* 0x000fce0008000f00 */
.L_x_14:
        /* <DEDUP_REMOVED lines=8> */
[----:B------:R-:W2:Y:S02]  /*1310*/  LDC.64 R4, c[0x0][0x5a8] ;  /* 0x00016a00ff047b82 */ /* 0x000ea40000000a00 */
[----:B--2---:R2:W5:Y:S01]  /*1320*/  LDG.E R91, desc[UR52][R4.64] ;  /* 0x00000034045b7981 */ /* 0x004562000c1e1900 */
[----:B------:R-:W-:Y:S05]  /*1330*/  BRA `(.L_x_16) ;  /* 0x0000000000087947 */ /* 0x000fea0003800000 */
.L_x_17:
[----:B------:R-:W-:Y:S02]  /*1340*/  ULDC UR4, c[0x0][0x5a0] ;  /* 0x0001680000047ab9 */ /* 0x000fe40000000800 */
[----:B------:R-:W-:-:S07]  /*1350*/  MOV R91, UR4 ;  /* 0x00000004005b7c02 */ /* 0x000fce0008000f00 */
.L_x_16:
[----:B------:R-:W-:Y:S01]  /*1360*/  LOP3.LUT P1, RZ, R0, 0xff, RZ, 0xc0, !PT ;  /* 0x000000ff00ff7812 */ /* 0x000fe2000782c0ff */
[----:B------:R-:W-:Y:S01]  /*1370*/  UMOV UR40, URZ ;  /* 0x0000003f00287c82 */ /* 0x000fe20008000000 */
[----:B------:R-:W-:-:S11]  /*1380*/  PLOP3.LUT P0, PT, PT, PT, PT, 0x80, 0x0 ;  /* 0x000000000000781c */ /* 0x000fd60003f0f070 */
[----:B------:R-:W-:Y:S05]  /*1390*/  @!P1 BRA `(.L_x_18) ;  /* 0x0000009400c89947 */ /* 0x000fea0003800000 */
[----:B------:R-:W3:Y:S01]  /*13a0*/  LDC R89, c[0x0][0x900] ;  /* 0x00024000ff597b82 */ /* 0x000ee20000000800 */
[----:B------:R-:W-:Y:S01]  /*13b0*/  ULDC UR4, c[0x0][0x28c] ;  /* 0x0000a30000047ab9 */ /* 0x000fe20000000800 */
[C---:B------:R-:W-:Y:S01]  /*13c0*/  SHF.L.U32 R6, R3.reuse, 0x4, RZ ;  /* 0x0000000403067819 */ /* 0x040fe200000006ff */
[----:B------:R-:W-:Y:S01]  /*13d0*/  UIADD3 UR4, UR4, 0x3f, URZ ;  /* 0x0000003f04047890 */ /* 0x000fe2000fffe03f */
[----:B------:R-:W-:Y:S01]  /*13e0*/  IMAD.SHL.U32 R0, R3, 0x20, RZ ;  /* 0x0000002003007824 */ /* 0x000fe200078e00ff */
[----:B--2---:R-:W-:Y:S01]  /*13f0*/  SHF.R.U32.HI R5, RZ, 0x1, R3 ;  /* 0x00000001ff057819 */ /* 0x004fe20000011603 */
[----:B-1----:R-:W-:Y:S01]  /*1400*/  IMAD.MOV.U32 R93, RZ, RZ, 0x1 ;  /* 0x00000001ff5d7424 */ /* 0x002fe200078e00ff */
[----:B------:R-:W-:Y:S01]  /*1410*/  LOP3.LUT R7, R6, 0xe00, RZ, 0xc0, !PT ;  /* 0x00000e0006077812 */ /* 0x000fe200078ec0ff */
[----:B------:R-:W-:Y:S01]  /*1420*/  USHF.R.S32.HI UR5, URZ, 0x1f, UR4 ;  /* 0x0000001f3f057899 */ /* 0x000fe20008011404 */
[----:B------:R-:W-:Y:S01]  /*1430*/  LOP3.LUT R4, R0, 0xc0, RZ, 0xc0, !PT ;  /* 0x000000c000047812 */ /* 0x000fe200078ec0ff */
[----:B------:R-:W-:Y:S01]  /*1440*/  ULDC.64 UR54, c[0x0][0x198] ;  /* 0x0000660000367ab9 */ /* 0x000fe20000000a00 */
[--C-:B------:R-:W-:Y:S01]  /*1450*/  LOP3.LUT R7, R7, 0x20, R0.reuse, 0xf8, !PT ;  /* 0x0000002007077812 */ /* 0x100fe200078ef800 */
[----:B------:R-:W-:Y:S01]  /*1460*/  ULEA.HI UR5, UR5, UR4, URZ, 0x6 ;  /* 0x0000000405057291 */ /* 0x000fe2000f8f303f */
[----:B------:R-:W-:Y:S01]  /*1470*/  LOP3.LUT R4, R4, 0x8, R5, 0xf8, !PT ;  /* 0x0000000804047812 */ /* 0x000fe200078ef805 */
[----:B------:R-:W-:Y:S01]  /*1480*/  UMOV UR41, URZ ;  /* 0x0000003f00297c82 */ /* 0x000fe20008000000 */
[----:B------:R-:W-:Y:S01]  /*1490*/  LOP3.LUT R7, R7, 0x100, R0, 0xf8, !PT ;  /* 0x0000010007077812 */ /* 0x000fe200078ef800 */
[----:B------:R-:W-:Y:S01]  /*14a0*/  IMAD.MOV.U32 R0, RZ, RZ, -0x1 ;  /* 0xffffffffff007424 */ /* 0x000fe200078e00ff */
[----:B------:R-:W-:Y:S01]  /*14b0*/  USHF.R.S32.HI UR48, URZ, 0x6, UR5 ;  /* 0x000000063f307899 */ /* 0x000fe20008011405 */
[C---:B------:R-:W-:Y:S01]  /*14c0*/  SHF.L.U32 R5, R3.reuse, 0x2, RZ ;  /* 0x0000000203057819 */ /* 0x040fe200000006ff */
[----:B------:R-:W-:Y:S01]  /*14d0*/  UMOV UR42, URZ ;  /* 0x0000003f002a7c82 */ /* 0x000fe20008000000 */
[C---:B------:R-:W-:Y:S01]  /*14e0*/  LOP3.LUT P0, RZ, R3.reuse, 0x4, RZ, 0xc0, !PT ;  /* 0x0000000403ff7812 */ /* 0x040fe2000780c0ff */
[----:B------:R-:W-:Y:S01]  /*14f0*/  UISETP.LT.AND UP0, UPT, UR48, 0x1, UPT ;  /* 0x000000013000788c */ /* 0x000fe2000bf01270 */
[----:B------:R-:W-:Y:S01]  /*1500*/  LOP3.LUT R4, R4, 0x18, R5, 0x78, !PT ;  /* 0x0000001804047812 */ /* 0x000fe200078e7805 */
[----:B------:R-:W-:Y:S01]  /*1510*/  UMOV UR43, URZ ;  /* 0x0000003f002b7c82 */ /* 0x000fe20008000000 */
[----:B------:R-:W-:Y:S01]  /*1520*/  MOV R6, 0x1 ;  /* 0x0000000100067802 */ /* 0x000fe20000000f00 */
[----:B------:R-:W-:Y:S01]  /*1530*/  USEL UR49, UR48, 0x1, UP0 ;  /* 0x0000000130317887 */ /* 0x000fe20008000000 */
[----:B---3--:R-:W-:Y:S01]  /*1540*/  SHF.L.U32 R0, R0, R89, RZ ;  /* 0x0000005900007219 */ /* 0x008fe200000006ff */
[----:B------:R-:W-:Y:S01]  /*1550*/  UMOV UR40, URZ ;  /* 0x0000003f00287c82 */ /* 0x000fe20008000000 */
[----:B------:R-:W-:Y:S01]  /*1560*/  LOP3.LUT R3, R3, 0xff, RZ, 0xc0, !PT ;  /* 0x000000ff03037812 */ /* 0x000fe200078ec0ff */
[----:B------:R-:W-:Y:S01]  /*1570*/  UIADD3 UR49, UR48, -UR49, URZ ;  /* 0x8000003130317290 */ /* 0x000fe2000fffe03f */
[----:B------:R-:W-:-:S02]  /*1580*/  MOV R95, 0x10 ;  /* 0x00000010005f7802 */ /* 0x000fc40000000f00 */
[----:B------:R-:W-:Y:S02]  /*1590*/  LOP3.LUT R90, R7, R4, RZ, 0xfc, !PT ;  /* 0x00000004075a7212 */ /* 0x000fe400078efcff */
[----:B------:R-:W-:Y:S02]  /*15a0*/  SHF.L.U32 R89, R6, R89, RZ ;  /* 0x0000005906597219 */ /* 0x000fe400000006ff */
[----:B------:R-:W-:Y:S02]  /*15b0*/  LOP3.LUT R105, R19, 0x1, RZ, 0xfc, !PT ;  /* 0x0000000113697812 */ /* 0x000fe400078efcff */
[----:B------:R-:W-:Y:S02]  /*15c0*/  LOP3.LUT R107, R18, 0x1, RZ, 0xfc, !PT ;  /* 0x00000001126b7812 */ /* 0x000fe400078efcff */
[----:B------:R-:W-:Y:S02]  /*15d0*/  SHF.R.U32.HI R109, RZ, 0x7, R3 ;  /* 0x00000007ff6d7819 */ /* 0x000fe40000011603 */
[----:B------:R-:W-:-:S02]  /*15e0*/  IADD3 R94, R3, 0x1f, RZ ;  /* 0x0000001f035e7810 */ /* 0x000fc40007ffe0ff */
[----:B------:R-:W-:Y:S02]  /*15f0*/  SEL R95, R95, 0xfffffff0, !P0 ;  /* 0xfffffff05f5f7807 */ /* 0x000fe40004000000 */
[----:B------:R-:W-:-:S07]  /*1600*/  LOP3.LUT R96, RZ, R0, RZ, 0x33, !PT ;  /* 0x00000000ff607212 */ /* 0x000fce00078e33ff */
.L_x_284:
[----:B------:R-:W1:Y:S01]  /*1610*/  SHFL.IDX PT, R0, R109, RZ, 0x1f ;  /* 0x00001fff6d007589 */ /* 0x000e6200000e0000 */
[----:B------:R-:W2:Y:S01]  /*1620*/  S2UR UR50, SR_CgaCtaId ;  /* 0x00000000003279c3 */ /* 0x000ea20000008800 */
[----:B------:R-:W-:Y:S01]  /*1630*/  UMOV UR51, 0x400 ;  /* 0x0000040000337882 */ /* 0x000fe20000000000 */
[----:B-1----:R-:W-:Y:S01]  /*1640*/  R2UR UR4, R0 ;  /* 0x00000000000472ca */ /* 0x002fe200000e0000 */
[----:B--2---:R-:W-:-:S12]  /*1650*/  ULEA UR51, UR50, UR51, 0x18 ;  /* 0x0000003332337291 */ /* 0x004fd8000f8ec03f */
[----:B------:R-:W-:-:S04]  /*1660*/  ULEA.HI UR5, UR4, UR4, URZ, 0x1 ;  /* 0x0000000404057291 */ /* 0x000fc8000f8f083f */
[----:B------:R-:W-:-:S04]  /*1670*/  ULOP3.LUT UR5, UR5, 0x7fffe, URZ, 0xc0, !UPT ;  /* 0x0007fffe05057892 */ /* 0x000fc8000f8ec03f */
[----:B------:R-:W-:-:S03]  /*1680*/  UIADD3 UR5, UR4, -UR5, URZ ;  /* 0x8000000504057290 */ /* 0x000fc6000fffe03f */
[----:B------:R-:W-:Y:S01]  /*1690*/  ULDC UR4, c[0x0][0x28c] ;  /* 0x0000a30000047ab9 */ /* 0x000fe20000000800 */
[----:B------:R-:W-:Y:S01]  /*16a0*/  ULEA UR5, UR5, UR51, 0xd ;  /* 0x0000003305057291 */ /* 0x000fe2000f8e683f */
[----:B------:R-:W-:-:S03]  /*16b0*/  ISETP.LT.AND P0, PT, RZ, UR4, PT ;  /* 0x00000004ff007c0c */ /* 0x000fc6000bf01270 */
[----:B------:R-:W-:-:S04]  /*16c0*/  UIADD3 UR5, UR5, 0x8400, URZ ;  /* 0x0000840005057890 */ /* 0x000fc8000fffe03f */
[----:B------:R-:W-:-:S04]  /*16d0*/  USHF.R.U32.HI UR5, URZ, 0x4, UR5 ;  /* 0x000000043f057899 */ /* 0x000fc80008011605 */
[----:B------:R-:W-:-:S04]  /*16e0*/  ULOP3.LUT UR5, UR5, 0x3fff, URZ, 0xc0, !UPT ;  /* 0x00003fff05057892 */ /* 0x000fc8000f8ec03f */
[----:B------:R-:W-:Y:S01]  /*16f0*/  ULOP3.LUT UR44, UR5, 0x10000, URZ, 0xfc, !UPT ;  /* 0x00010000052c7892 */ /* 0x000fe2000f8efc3f */
[----:B------:R-:W-:Y:S11]  /*1700*/  @P0 BRA `(.L_x_19) ;  /* 0x0000000000400947 */ /* 0x000ff60003800000 */
[----:B------:R-:W-:Y:S01]  /*1710*/  MOV R0, 0x0 ;  /* 0x0000000000007802 */ /* 0x000fe20000000f00 */
[----:B------:R-:W-:Y:S01]  /*1720*/  ULDC.64 UR4, c[0x4][0x70] ;  /* 0x01001c0000047ab9 */ /* 0x000fe20000000a00 */
[----:B------:R-:W-:Y:S01]  /*1730*/  ULDC.64 UR6, c[0x4][0x8] ;  /* 0x0100020000067ab9 */ /* 0x000fe20000000a00 */
[----:B------:R-:W-:Y:S01]  /*1740*/  MOV R4, UR4 ;  /* 0x0000000400047c02 */ /* 0x000fe20008000f00 */
[----:B------:R1:W2:Y:S01]  /*1750*/  LDC.64 R14, c[0x4][R0] ;  /* 0x01000000000e7b82 */ /* 0x0002a20000000a00 */
[----:B------:R-:W-:Y:S01]  /*1760*/  IMAD.U32 R5, RZ, RZ, UR5 ;  /* 0x00000005ff057e24 */ /* 0x000fe2000f8e00ff */
[----:B------:R-:W-:Y:S01]  /*1770*/  ULDC.64 UR4, c[0x4][0x78] ;  /* 0x01001e0000047ab9 */ /* 0x000fe20000000a00 */
[----:B------:R-:W-:Y:S01]  /*1780*/  IMAD.U32 R10, RZ, RZ, UR6 ;  /* 0x00000006ff0a7e24 */ /* 0x000fe2000f8e00ff */
[----:B------:R-:W-:Y:S01]  /*1790*/  MOV R6, UR4 ;  /* 0x0000000400067c02 */ /* 0x000fe20008000f00 */
[----:B------:R-:W-:Y:S01]  /*17a0*/  IMAD.MOV.U32 R12, RZ, RZ, 0x1 ;  /* 0x00000001ff0c7424 */ /* 0x000fe200078e00ff */
[----:B------:R-:W-:-:S02]  /*17b0*/  MOV R7, UR5 ;  /* 0x0000000500077c02 */ /* 0x000fc40008000f00 */
[----:B------:R-:W-:Y:S02]  /*17c0*/  MOV R11, UR7 ;  /* 0x00000007000b7c02 */ /* 0x000fe40008000f00 */
[----:B------:R-:W-:Y:S02]  /*17d0*/  MOV R8, 0x1e1 ;  /* 0x000001e100087802 */ /* 0x000fe40000000f00 */
[----:B-1----:R-:W-:-:S07]  /*17e0*/  MOV R13, RZ ;  /* 0x000000ff000d7202 */ /* 0x002fce0000000f00 */
[----:B------:R-:W-:-:S07]  /*17f0*/  LEPC R20, `(.L_x_19) ;  /* 0x000000001014794e */ /* 0x000fce0000000000 */
[----:B--2--5:R-:W-:Y:S05]  /*1800*/  CALL.ABS.NOINC R14 ;  /* 0x000000000e007343 */ /* 0x024fea0003c00000 */
.L_x_19:
[----:B------:R-:W-:-:S13]  /*1810*/  ISETP.NE.AND P0, PT, R105, 0x3, PT ;  /* 0x000000036900780c */ /* 0x000fda0003f05270 */
[----:B------:R-:W-:Y:S05]  /*1820*/  @!P0 BRA `(.L_x_20) ;  /* 0x0000000000048947 */ /* 0x000fea0003800000 */
[----:B------:R-:W-:Y:S01]  /*1830*/  BPT.TRAP 0x1 ;  /* 0x000000040000795c */ /* 0x000fe20000300000 */
.L_x_20:
[----:B------:R-:W-:Y:S01]  /*1840*/  IMAD.U32 R0, RZ, RZ, UR42 ;  /* 0x0000002aff007e24 */ /* 0x000fe2000f8e00ff */
[----:B------:R-:W-:-:S04]  /*1850*/  MOV R3, UR43 ;  /* 0x0000002b00037c02 */ /* 0x000fc80008000f00 */
[----:B------:R-:W-:Y:S02]  /*1860*/  LEA R3, R3, UR51, 0x3 ;  /* 0x0000003303037c11 */ /* 0x000fe4000f8e18ff */
[----:B------:R-:W-:-:S04]  /*1870*/  SHF.L.U32 R0, R0, 0x1f, RZ ;  /* 0x0000001f00007819 */ /* 0x000fc800000006ff */
[----:B------:R1:W2:Y:S01]  /*1880*/  SYNCS.PHASECHK.TRANS64.TRYWAIT P1, [R3+URZ], R0 ;  /* 0x00000000030075a7 */ /* 0x0002a2000802017f */
[----:B------:R-:W-:Y:S05]  /*1890*/  @!P0 BRA `(.L_x_21) ;  /* 0x0000000000048947 */ /* 0x000fea0003800000 */
[----:B------:R-:W-:Y:S01]  /*18a0*/  BPT.TRAP 0x1 ;  /* 0x000000040000795c */ /* 0x000fe20000300000 */
.L_x_21:
[----:B------:R-:W-:-:S04]  /*18b0*/  MOV R4, UR49 ;  /* 0x0000003100047c02 */ /* 0x000fc80008000f00 */
[----:B------:R-:W-:Y:S01]  /*18c0*/  ISETP.GE.AND P2, PT, R4, 0x1, PT ;  /* 0x000000010400780c */ /* 0x000fe20003f46270 */
[----:B--2---:R-:W-:-:S12]  /*18d0*/  @P1 BRA `(.L_x_22) ;  /* 0x0000000000081947 */ /* 0x004fd80003800000 */
[----:B------:R-:W2:Y:S02]  /*18e0*/  SYNCS.PHASECHK.TRANS64.TRYWAIT P1, [R3+URZ], R0 ;  /* 0x00000000030075a7 */ /* 0x000ea4000802017f */
[----:B--2---:R-:W-:Y:S05]  /*18f0*/  @!P1 BRA `(.L_x_23) ;  /* 0x000000bc00709947 */ /* 0x004fea0003800000 */
.L_x_22:
[----:B------:R-:W-:Y:S05]  /*1900*/  WARPSYNC.ALL ;  /* 0x0000000000007948 */ /* 0x000fea0003800000 */
[----:B------:R-:W-:Y:S01]  /*1910*/  UIADD3 UR4, UR51, 0x20400, URZ ;  /* 0x0002040033047890 */ /* 0x000fe2000fffe03f */
[----:B------:R-:W-:Y:S01]  /*1920*/  WARPGROUP.ARRIVE ;  /* 0x00000000000079c5 */ /* 0x000fe20000000000 */
[----:B------:R-:W-:Y:S02]  /*1930*/  ULEA UR9, UR43, UR44, 0xa ;  /* 0x0000002c2b097291 */ /* 0x000fe4000f8e503f */
[----:B------:R-:W-:Y:S01]  /*1940*/  USHF.R.U32.HI UR4, URZ, 0x4, UR4 ;  /* 0x000000043f047899 */ /* 0x000fe20008011604 */
[----:B------:R-:W-:Y:S01]  /*1950*/  UMOV UR5, 0x40000040 ;  /* 0x4000004000057882 */ /* 0x000fe20000000000 */
[----:B------:R-:W-:-:S02]  /*1960*/  UMOV UR7, 0x40000040 ;  /* 0x4000004000077882 */ /* 0x000fc40000000000 */
[----:B------:R-:W-:-:S04]  /*1970*/  ULOP3.LUT UR4, UR4, 0x3fff, URZ, 0xc0, !UPT ;  /* 0x00003fff04047892 */ /* 0x000fc8000f8ec03f */
[----:B------:R-:W-:-:S03]  /*1980*/  ULOP3.LUT UR8, UR4, 0x10000, URZ, 0xfc, !UPT ;  /* 0x0001000004087892 */ /* 0x000fc6000f8efc3f */
[----:B------:R-:W-:Y:S01]  /*1990*/  UMOV UR4, UR9 ;  /* 0x0000000900047c82 */ /* 0x000fe20008000000 */
[----:B------:R-:W-:-:S07]  /*19a0*/  ULEA UR10, UR43, UR8, 0xa ;  /* 0x000000082b0a7291 */ /* 0x000fce000f8e503f */
[----:B------:R-:W-:Y:S02]  /*19b0*/  UMOV UR6, UR10 ;  /* 0x0000000a00067c82 */ /* 0x000fe40008000000 */
[----:B------:R-:W-:Y:S01]  /*19c0*/  HGMMA.64x128x16.F32.BF16 R24, gdesc[UR4], RZ, !UPT, gsb0 ;  /* 0x01e00000041879f0 */ /* 0x000fe2000c0018ff */
[----:B------:R-:W-:Y:S02]  /*19d0*/  UIADD3 UR4, UR9, 0x2, URZ ;  /* 0x0000000209047890 */ /* 0x000fe4000fffe03f */
[----:B------:R-:W-:Y:S01]  /*19e0*/  UIADD3 UR6, UR10, 0x2, URZ ;  /* 0x000000020a067890 */ /* 0x000fe2000fffe03f */
[----:B------:R-:W-:Y:S01]  /*19f0*/  UMOV UR5, 0x40000040 ;  /* 0x4000004000057882 */ /* 0x000fe20000000000 */
[----:B------:R-:W-:Y:S01]  /*1a00*/  UMOV UR7, 0x40000040 ;  /* 0x4000004000077882 */ /* 0x000fe20000000000 */
[----:B------:R-:W-:Y:S02]  /*1a10*/  WARPGROUP.DEPBAR.LE gsb0, 0x0 ;  /* 0x00008000000079c5 */ /* 0x000fe40000010000 */
[----:B------:R-:W-:-:S06]  /*1a20*/  WARPGROUP.ARRIVE ;  /* 0x00000000000079c5 */ /* 0x000fcc0000000000 */
[----:B------:R-:W-:Y:S01]  /*1a30*/  HGMMA.64x128x16.F32.BF16 R24, gdesc[UR4], R24, gsb0 ;  /* 0x01e00000041879f0 */ /* 0x000fe20008001818 */
        /* <DEDUP_REMOVED lines=13> */
[----:B------:R-:W-:Y:S03]  /*1b10*/  HGMMA.64x128x16.F32.BF16 R24, gdesc[UR4], R24, gsb0 ;  /* 0x01e00000041879f0 */ /* 0x000fe60008001818 */
[----:B------:R-:W-:Y:S02]  /*1b20*/  WARPGROUP.DEPBAR.LE gsb0, 0x0 ;  /* 0x00008000000079c5 */ /* 0x000fe40000010000 */
[----:B------:R-:W-:Y:S05]  /*1b30*/  @!P2 BRA `(.L_x_24) ;  /* 0x000000040010a947 */ /* 0x000fea0003800000 */
[----:B------:R-:W-:Y:S01]  /*1b40*/  UIADD3 UR4, UR43, 0x1, URZ ;  /* 0x000000012b047890 */ /* 0x000fe2000fffe03f */
[----:B-12---:R-:W-:Y:S01]  /*1b50*/  MOV R0, UR49 ;  /* 0x0000003100007c02 */ /* 0x006fe20008000f00 */
[----:B------:R-:W-:Y:S02]  /*1b60*/  UMOV UR10, UR43 ;  /* 0x0000002b000a7c82 */ /* 0x000fe40008000000 */
[----:B------:R-:W-:-:S04]  /*1b70*/  UISETP.NE.AND UP0, UPT, UR4, 0x6, UPT ;  /* 0x000000060400788c */ /* 0x000fc8000bf05270 */
[----:B------:R-:W-:Y:S02]  /*1b80*/  USEL UR5, URZ, 0x1, UP0 ;  /* 0x000000013f057887 */ /* 0x000fe40008000000 */
[----:B------:R-:W-:Y:S02]  /*1b90*/  USEL UR9, UR4, URZ, UP0 ;  /* 0x0000003f04097287 */ /* 0x000fe40008000000 */
[----:B------:R-:W-:-:S06]  /*1ba0*/  ULOP3.LUT UR5, UR42, UR5, URZ, 0x3c, !UPT ;  /* 0x000000052a057292 */ /* 0x000fcc000f8e3c3f */
[----:B------:R-:W-:-:S07]  /*1bb0*/  IMAD.U32 R5, RZ, RZ, UR5 ;  /* 0x00000005ff057e24 */ /* 0x000fce000f8e00ff */
.L_x_31:
[----:B-12---:R-:W-:Y:S05]  /*1bc0*/  @!P0 BRA `(.L_x_25) ;  /* 0x0000000000048947 */ /* 0x006fea0003800000 */
[----:B------:R-:W-:Y:S01]  /*1bd0*/  BPT.TRAP 0x1 ;  /* 0x000000040000795c */ /* 0x000fe20000300000 */
.L_x_25:
[----:B------:R-:W-:Y:S01]  /*1be0*/  ULEA UR4, UR9, UR51, 0x3 ;  /* 0x0000003309047291 */ /* 0x000fe2000f8e183f */
[----:B------:R-:W-:-:S08]  /*1bf0*/  SHF.L.U32 R3, R5, 0x1f, RZ ;  /* 0x0000001f05037819 */ /* 0x000fd000000006ff */
[----:B------:R1:W2:Y:S01]  /*1c00*/  SYNCS.PHASECHK.TRANS64.TRYWAIT P1, [UR4], R3 ;  /* 0x00000003ff0075a7 */ /* 0x0002a20008020144 */
[----:B------:R-:W-:Y:S05]  /*1c10*/  @!P0 BRA `(.L_x_26) ;  /* 0x0000000000048947 */ /* 0x000fea0003800000 */
[----:B------:R-:W-:Y:S01]  /*1c20*/  BPT.TRAP 0x1 ;  /* 0x000000040000795c */ /* 0x000fe20000300000 */
.L_x_26:
[----:B--2---:R-:W-:Y:S05]  /*1c30*/  @P1 BRA `(.L_x_27) ;  /* 0x0000000000081947 */ /* 0x004fea0003800000 */
[----:B------:R-:W2:Y:S02]  /*1c40*/  SYNCS.PHASECHK.TRANS64.TRYWAIT P1, [UR4], R3 ;  /* 0x00000003ff0075a7 */ /* 0x000ea40008020144 */
[----:B--2---:R-:W-:Y:S05]  /*1c50*/  @!P1 BRA `(.L_x_28) ;  /* 0x000000b800ac9947 */ /* 0x004fea0003800000 */
.L_x_27:
[----:B------:R-:W-:Y:S01]  /*1c60*/  ULEA UR11, UR9, UR44, 0xa ;  /* 0x0000002c090b7291 */ /* 0x000fe2000f8e503f */
[----:B------:R-:W-:Y:S01]  /*1c70*/  WARPGROUP.ARRIVE ;  /* 0x00000000000079c5 */ /* 0x000fe20000000000 */
[----:B------:R-:W-:Y:S01]  /*1c80*/  ULEA UR12, UR9, UR8, 0xa ;  /* 0x00000008090c7291 */ /* 0x000fe2000f8e503f */
[----:B------:R-:W-:Y:S01]  /*1c90*/  UMOV UR5, 0x40000040 ;  /* 0x4000004000057882 */ /* 0x000fe20000000000 */
[----:B------:R-:W-:-:S03]  /*1ca0*/  UMOV UR7, 0x40000040 ;  /* 0x4000004000077882 */ /* 0x000fc60000000000 */
[----:B------:R-:W-:Y:S02]  /*1cb0*/  UMOV UR4, UR11 ;  /* 0x0000000b00047c82 */ /* 0x000fe40008000000 */
[----:B------:R-:W-:Y:S02]  /*1cc0*/  UMOV UR6, UR12 ;  /* 0x0000000c00067c82 */ /* 0x000fe40008000000 */
[----:B------:R-:W-:Y:S01]  /*1cd0*/  HGMMA.64x128x16.F32.BF16 R24, gdesc[UR4], R24, gsb0 ;  /* 0x01e00000041879f0 */ /* 0x000fe20008001818 */
[----:B------:R-:W-:Y:S02]  /*1ce0*/  UIADD3 UR4, UR11, 0x2, URZ ;  /* 0x000000020b047890 */ /* 0x000fe4000fffe03f */
[----:B------:R-:W-:Y:S01]  /*1cf0*/  UIADD3 UR6, UR12, 0x2, URZ ;  /* 0x000000020c067890 */ /* 0x000fe2000fffe03f */
[----:B------:R-:W-:Y:S01]  /*1d00*/  UMOV UR5, 0x40000040 ;  /* 0x4000004000057882 */ /* 0x000fe20000000000 */
[----:B------:R-:W-:Y:S01]  /*1d10*/  UMOV UR7, 0x40000040 ;  /* 0x4000004000077882 */ /* 0x000fe20000000000 */
[----:B------:R-:W-:-:S02]  /*1d20*/  WARPGROUP.DEPBAR.LE gsb0, 0x0 ;  /* 0x00008000000079c5 */ /* 0x000fc40000010000 */
        /* <DEDUP_REMOVED lines=18> */
[----:B------:R-:W-:Y:S01]  /*1e50*/  BPT.TRAP 0x1 ;  /* 0x000000040000795c */ /* 0x000fe20000300000 */
.L_x_29:
[----:B------:R-:W-:Y:S01]  /*1e60*/  ULEA UR4, UR10, UR51, 0x3 ;  /* 0x000000330a047291 */ /* 0x000fe2000f8e183f */
[----:B------:R-:W-:-:S03]  /*1e70*/  ISETP.GT.U32.AND P1, PT, R19, 0x1, PT ;  /* 0x000000011300780c */ /* 0x000fc60003f24070 */
[----:B------:R-:W-:-:S04]  /*1e80*/  UIADD3 UR4, UR4, 0x30, URZ ;  /* 0x0000003004047890 */ /* 0x000fc8000fffe03f */
[----:B------:R-:W-:-:S09]  /*1e90*/  UPRMT UR4, URZ, 0x654, UR4 ;  /* 0x000006543f047896 */ /* 0x000fd20008000004 */
[----:B------:R-:W-:Y:S01]  /*1ea0*/  SYNCS.ARRIVE.TRANS64.RED.A1T0 RZ, [UR4], RZ ;  /* 0x000000ffffff79a7 */ /* 0x000fe20008100404 */
[----:B------:R-:W-:Y:S05]  /*1eb0*/  @P1 BRA `(.L_x_30) ;  /* 0x0000000000041947 */ /* 0x000fea0003800000 */
[----:B------:R-:W-:Y:S01]  /*1ec0*/  BPT.TRAP 0x1 ;  /* 0x000000040000795c */ /* 0x000fe20000300000 */
.L_x_30:
[----:B------:R-:W-:Y:S01]  /*1ed0*/  UIADD3 UR9, UR9, 0x1, URZ ;  /* 0x0000000109097890 */ /* 0x000fe2000fffe03f */
[C---:B------:R-:W-:Y:S01]  /*1ee0*/  ISETP.GT.AND P1, PT, R0.reuse, 0x1, PT ;  /* 0x000000010000780c */ /* 0x040fe20003f24270 */
[----:B------:R-:W-:Y:S01]  /*1ef0*/  UIADD3 UR10, UR10, 0x1, URZ ;  /* 0x000000010a0a7890 */ /* 0x000fe2000fffe03f */
[----:B------:R-:W-:Y:S01]  /*1f00*/  IADD3 R0, R0, -0x1, RZ ;  /* 0xffffffff00007810 */ /* 0x000fe20007ffe0ff */
[----:B------:R-:W-:Y:S02]  /*1f10*/  UISETP.NE.AND UP0, UPT, UR9, 0x6, UPT ;  /* 0x000000060900788c */ /* 0x000fe4000bf05270 */
[----:B------:R-:W-:Y:S02]  /*1f20*/  UISETP.NE.AND UP1, UPT, UR10, 0x6, UPT ;  /* 0x000000060a00788c */ /* 0x000fe4000bf25270 */
[----:B------:R-:W-:Y:S02]  /*1f30*/  USEL UR4, URZ, 0x1, UP0 ;  /* 0x000000013f047887 */ /* 0x000fe40008000000 */
[----:B------:R-:W-:-:S02]  /*1f40*/  USEL UR9, UR9, URZ, UP0 ;  /* 0x0000003f09097287 */ /* 0x000fc40008000000 */
[----:B------:R-:W-:Y:S02]  /*1f50*/  USEL UR10, UR10, URZ, UP1 ;  /* 0x0000003f0a0a7287 */ /* 0x000fe40008800000 */
[----:B------:R-:W-:Y:S01]  /*1f60*/  LOP3.LUT R5, R5, UR4, RZ, 0x3c, !PT ;  /* 0x0000000405057c12 */ /* 0x000fe2000f8e3cff */
[----:B------:R-:W-:Y:S09]  /*1f70*/  @P1 BRA `(.L_x_31) ;  /* 0xfffffffc00101947 */ /* 0x000ff2000383ffff */
.L_x_24:
[----:B-12---:R-:W1:Y:S02]  /*1f80*/  LDC R0, c[0x0][0x28c] ;  /* 0x0000a300ff007b82 */ /* 0x006e640000000800 */
[----:B-1----:R-:W-:-:S13]  /*1f90*/  ISETP.GE.AND P1, PT, R0, 0x1, PT ;  /* 0x000000010000780c */ /* 0x002fda0003f26270 */
[----:B------:R-:W-:Y:S05]  /*1fa0*/  @!P1 BRA `(.L_x_32) ;  /* 0x0000000000349947 */ /* 0x000fea0003800000 */
[----:B------:R-:W-:Y:S05]  /*1fb0*/  @!P0 BRA `(.L_x_33) ;  /* 0x0000000000048947 */ /* 0x000fea0003800000 */
[----:B------:R-:W-:Y:S01]  /*1fc0*/  BPT.TRAP 0x1 ;  /* 0x000000040000795c */ /* 0x000fe20000300000 */
.L_x_33:
[----:B------:R-:W-:Y:S01]  /*1fd0*/  UIADD3 UR6, UR49, UR43, URZ ;  /* 0x0000002b31067290 */ /* 0x000fe2000fffe03f */
[----:B------:R-:W-:-:S03]  /*1fe0*/  ISETP.GT.U32.AND P0, PT, R19, 0x1, PT ;  /* 0x000000011300780c */ /* 0x000fc60003f04070 */
[----:B------:R-:W-:-:S04]  /*1ff0*/  UIMAD.WIDE.U32 UR4, UR6, -0x55555555, URZ ;  /* 0xaaaaaaab060478a5 */ /* 0x000fc8000f8e003f */
[----:B------:R-:W-:-:S04]  /*2000*/  USHF.R.U32.HI UR4, URZ, 0x2, UR5 ;  /* 0x000000023f047899 */ /* 0x000fc80008011605 */
[----:B------:R-:W-:-:S04]  /*2010*/  UIMAD UR6, UR4, -0x6, UR6 ;  /* 0xfffffffa040678a4 */ /* 0x000fc8000f8e0206 */
[----:B------:R-:W-:-:S04]  /*2020*/  ULEA UR6, UR6, UR51, 0x3 ;  /* 0x0000003306067291 */ /* 0x000fc8000f8e183f */
[----:B------:R-:W-:-:S04]  /*2030*/  UIADD3 UR6, UR6, 0x30, URZ ;  /* 0x0000003006067890 */ /* 0x000fc8000fffe03f */
[----:B------:R-:W-:-:S09]  /*2040*/  UPRMT UR6, URZ, 0x654, UR6 ;  /* 0x000006543f067896 */ /* 0x000fd20008000006 */
[----:B------:R-:W-:Y:S01]  /*2050*/  SYNCS.ARRIVE.TRANS64.RED.A1T0 RZ, [UR6], RZ ;  /* 0x000000ffffff79a7 */ /* 0x000fe20008100406 */
[----:B------:R-:W-:Y:S05]  /*2060*/  @P0 BRA `(.L_x_32) ;  /* 0x0000000000040947 */ /* 0x000fea0003800000 */
[----:B------:R-:W-:Y:S01]  /*2070*/  BPT.TRAP 0x1 ;  /* 0x000000040000795c */ /* 0x000fe20000300000 */
.L_x_32:
[----:B------:R-:W-:Y:S01]  /*2080*/  UIADD3 UR6, UR51, 0x200, URZ ;  /* 0x0000020033067890 */ /* 0x000fe2000fffe03f */
[----:B------:R-:W-:Y:S01]  /*2090*/  R2UR UR46, R22 ;  /* 0x00000000162e72ca */ /* 0x000fe200000e0000 */
[----:B------:R-:W-:Y:S01]  /*20a0*/  UIADD3 UR43, UR48, UR43, URZ ;  /* 0x0000002b302b7290 */ /* 0x000fe2000fffe03f */
[----:B------:R-:W-:Y:S01]  /*20b0*/  R2UR UR45, R23 ;  /* 0x00000000172d72ca */ /* 0x000fe200000e0000 */
[----:B------:R-:W-:Y:S02]  /*20c0*/  UISETP.GE.U32.AND UP1, UPT, UR48, 0x6, UPT ;  /* 0x000000063000788c */ /* 0x000fe4000bf26070 */
[----:B------:R-:W-:Y:S02]  /*20d0*/  ULOP3.LUT UP2, URZ, UR6, 0x1bf, URZ, 0xc0, !UPT ;  /* 0x000001bf063f7892 */ /* 0x000fe4000f84c03f */
[----:B------:R-:W-:-:S04]  /*20e0*/  UISETP.GT.U32.AND UP0, UPT, UR43, 0x5, UPT ;  /* 0x000000052b00788c */ /* 0x000fc8000bf04070 */
[----:B------:R-:W-:Y:S01]  /*20f0*/  UISETP.LT.U32.AND UP0, UPT, UR48, 0x6, UP0 ;  /* 0x000000063000788c */ /* 0x000fe20008701070 */
[----:B------:R-:W-:Y:S01]  /*2100*/  PLOP3.LUT P0, PT, PT, PT, UP2, 0x80, 0x0 ;  /* 0x000000000000781c */ /* 0x000fe20003f0f028 */
[----:B------:R-:W-:Y:S02]  /*2110*/  USHF.L.U32 UR46, UR46, 0x7, URZ ;  /* 0x000000072e2e7899 */ /* 0x000fe4000800063f */
[----:B------:R-:W-:Y:S02]  /*2120*/  @UP1 UIMAD.WIDE.U32 UR4, UR43, -0x55555555, URZ ;  /* 0xaaaaaaab2b0418a5 */ /* 0x000fe4000f8e003f */
[----:B------:R-:W-:Y:S02]  /*2130*/  USEL UR6, URZ, 0x1, !UP0 ;  /* 0x000000013f067887 */ /* 0x000fe4000c000000 */
[----:B------:R-:W-:Y:S02]  /*2140*/  @UP1 USHF.R.U32.HI UR4, URZ, 0x2, UR5 ;  /* 0x000000023f041899 */ /* 0x000fe40008011605 */
[----:B------:R-:W-:-:S02]  /*2150*/  ULOP3.LUT UR42, UR42, UR6, URZ, 0x3c, !UPT ;  /* 0x000000062a2a7292 */ /* 0x000fc4000f8e3c3f */
[----:B------:R-:W-:Y:S02]  /*2160*/  USHF.L.U32 UR45, UR45, 0x7, URZ ;  /* 0x000000072d2d7899 */ /* 0x000fe4000800063f */
[----:B------:R-:W-:Y:S01]  /*2170*/  @UP1 ULOP3.LUT UR42, UR42, 0x1, UR4, 0x78, !UPT ;  /* 0x000000012a2a1892 */ /* 0x000fe2000f8e7804 */
[----:B------:R-:W-:Y:S11]  /*2180*/  @!P0 BRA `(.L_x_34) ;  /* 0x00000000007c8947 */ /* 0x000ff60003800000 */
        /* <DEDUP_REMOVED lines=16> */
.L_x_35:
[----:B------:R-:W1:Y:S01]  /*2290*/  LDC.64 R22, c[0x4][R22] ;  /* 0x0100000016167b82 */ /* 0x000e620000000a00 */
[----:B------:R-:W-:Y:S01]  /*22a0*/  ULDC.64 UR4, c[0x4][0x80] ;  /* 0x0100200000047ab9 */ /* 0x000fe20000000a00 */
[----:B------:R-:W-:Y:S01]  /*22b0*/  ULDC.64 UR6, c[0x4][0x10] ;  /* 0x0100040000067ab9 */ /* 0x000fe20000000a00 */
[----:B------:R-:W-:Y:S01]  /*22c0*/  MOV R4, UR4 ;  /* 0x0000000400047c02 */ /* 0x000fe20008000f00 */
[----:B------:R-:W-:Y:S01]  /*22d0*/  IMAD.U32 R5, RZ, RZ, UR5 ;  /* 0x00000005ff057e24 */ /* 0x000fe2000f8e00ff */
[----:B------:R-:W-:Y:S01]  /*22e0*/  ULDC.64 UR4, c[0x4][0x88] ;  /* 0x0100220000047ab9 */ /* 0x000fe20000000a00 */
[----:B------:R-:W-:Y:S01]  /*22f0*/  IMAD.U32 R10, RZ, RZ, UR6 ;  /* 0x00000006ff0a7e24 */ /* 0x000fe2000f8e00ff */
[----:B------:R-:W-:Y:S01]  /*2300*/  MOV R6, UR4 ;  /* 0x0000000400067c02 */ /* 0x000fe20008000f00 */
[----:B------:R-:W-:Y:S01]  /*2310*/  IMAD.MOV.U32 R12, RZ, RZ, 0x1 ;  /* 0x00000001ff0c7424 */ /* 0x000fe200078e00ff */
[----:B------:R-:W-:Y:S02]  /*2320*/  MOV R7, UR5 ;  /* 0x0000000500077c02 */ /* 0x000fe40008000f00 */
[----:B------:R-:W-:-:S02]  /*2330*/  MOV R11, UR7 ;  /* 0x00000007000b7c02 */ /* 0x000fc40008000f00 */
[----:B------:R-:W-:Y:S02]  /*2340*/  MOV R8, 0x70 ;  /* 0x0000007000087802 */ /* 0x000fe40000000f00 */
[----:B------:R-:W-:-:S07]  /*2350*/  MOV R13, RZ ;  /* 0x000000ff000d7202 */ /* 0x000fce0000000f00 */
[----:B------:R-:W-:-:S07]  /*2360*/  LEPC R20, `(.L_x_34) ;  /* 0x000000001014794e */ /* 0x000fce0000000000 */
[----:B-1----:R-:W-:Y:S05]  /*2370*/  CALL.ABS.NOINC R22 ;  /* 0x0000000016007343 */ /* 0x002fea0003c00000 */
.L_x_34:
[----:B------:R-:W1:Y:S02]  /*2380*/  LDC.64 R8, c[0x0][0x590] ;  /* 0x00016400ff087b82 */ /* 0x000e640000000a00 */
[----:B-1----:R-:W-:-:S04]  /*2390*/  ISETP.NE.U32.AND P2, PT, R8, RZ, PT ;  /* 0x000000ff0800720c */ /* 0x002fc80003f45070 */
[----:B------:R-:W-:-:S13]  /*23a0*/  ISETP.NE.AND.EX P2, PT, R9, RZ, PT, P2 ;  /* 0x000000ff0900720c */ /* 0x000fda0003f45320 */
[----:B------:R-:W-:Y:S05]  /*23b0*/  @!P2 BRA `(.L_x_36) ;  /* 0x000000000034a947 */ /* 0x000fea0003800000 */
[----:B------:R-:W-:Y:S02]  /*23c0*/  ULDC.64 UR4, c[0x0][0x588] ;  /* 0x0001620000047ab9 */ /* 0x000fe40000000a00 */
[----:B------:R-:W-:-:S04]  /*23d0*/  ISETP.NE.U32.AND P0, PT, RZ, UR4, PT ;  /* 0x00000004ff007c0c */ /* 0x000fc8000bf05070 */
[----:B------:R-:W-:-:S13]  /*23e0*/  ISETP.NE.AND.EX P0, PT, RZ, UR5, PT, P0 ;  /* 0x00000005ff007c0c */ /* 0x000fda000bf05300 */
[----:B------:R-:W-:Y:S05]  /*23f0*/  @!P0 BRA `(.L_x_37) ;  /* 0x0000000000188947 */ /* 0x000fea0003800000 */
[----:B------:R-:W1:Y:S01]  /*2400*/  LDC.64 R4, c[0x0][0x588] ;  /* 0x00016200ff047b82 */ /* 0x000e620000000a00 */
[----:B------:R-:W-:-:S04]  /*2410*/  IMAD R3, R8, UR47, RZ ;  /* 0x0000002f08037c24 */ /* 0x000fc8000f8e02ff */
[----:B-1----:R-:W-:-:S05]  /*2420*/  IMAD.WIDE R4, R3, 0x4, R4 ;  /* 0x0000000403047825 */ /* 0x002fca00078e0204 */
[----:B-----5:R1:W5:Y:S01]  /*2430*/  LDG.E R92, desc[UR52][R4.64] ;  /* 0x00000034045c7981 */ /* 0x020362000c1e1900 */
[----:B------:R-:W-:Y:S01]  /*2440*/  MOV R88, 0x1 ;  /* 0x0000000100587802 */ /* 0x000fe20000000f00 */
[----:B------:R-:W-:Y:S06]  /*2450*/  BRA `(.L_x_36) ;  /* 0x00000000000c7947 */ /* 0x000fec0003800000 */
.L_x_37:
[----:B------:R-:W-:Y:S01]  /*2460*/  ULDC UR4, c[0x0][0x580] ;  /* 0x0001600000047ab9 */ /* 0x000fe20000000800 */
[----:B------:R-:W-:Y:S01]  /*2470*/  IMAD.MOV.U32 R88, RZ, RZ, 0x1 ;  /* 0x00000001ff587424 */ /* 0x000fe200078e00ff */
[----:B-----5:R-:W-:-:S07]  /*2480*/  MOV R92, UR4 ;  /* 0x00000004005c7c02 */ /* 0x020fce0008000f00 */
.L_x_36:
[----:B------:R-:W2:Y:S02]  /*2490*/  LDC.64 R6, c[0x0][0x5b0] ;  /* 0x00016c00ff067b82 */ /* 0x000ea40000000a00 */
[----:B--2---:R-:W-:-:S04]  /*24a0*/  ISETP.NE.U32.AND P0, PT, R6, RZ, PT ;  /* 0x000000ff0600720c */ /* 0x004fc80003f05070 */
[----:B------:R-:W-:-:S13]  /*24b0*/  ISETP.NE.AND.EX P0, PT, R7, RZ, PT, P0 ;  /* 0x000000ff0700720c */ /* 0x000fda0003f05300 */
[----:B------:R-:W-:Y:S05]  /*24c0*/  @!P0 BRA `(.L_x_38) ;  /* 0x00000000002c8947 */ /* 0x000fea0003800000 */
[----:B------:R-:W-:Y:S02]  /*24d0*/  ULDC.64 UR4, c[0x0][0x5a8] ;  /* 0x00016a0000047ab9 */ /* 0x000fe40000000a00 */
[----:B------:R-:W-:-:S04]  /*24e0*/  ISETP.NE.U32.AND P0, PT, RZ, UR4, PT ;  /* 0x00000004ff007c0c */ /* 0x000fc8000bf05070 */
[----:B------:R-:W-:-:S13]  /*24f0*/  ISETP.NE.AND.EX P0, PT, RZ, UR5, PT, P0 ;  /* 0x00000005ff007c0c */ /* 0x000fda000bf05300 */
[----:B------:R-:W-:Y:S05]  /*2500*/  @!P0 BRA `(.L_x_39) ;  /* 0x0000000000148947 */ /* 0x000fea0003800000 */
[----:B-1----:R-:W1:Y:S01]  /*2510*/  LDC.64 R4, c[0x0][0x5a8] ;  /* 0x00016a00ff047b82 */ /* 0x002e620000000a00 */
[----:B------:R-:W-:-:S04]  /*2520*/  IMAD R3, R6, UR47, RZ ;  /* 0x0000002f06037c24 */ /* 0x000fc8000f8e02ff */
[----:B-1----:R-:W-:-:S05]  /*2530*/  IMAD.WIDE R4, R3, 0x4, R4 ;  /* 0x0000000403047825 */ /* 0x002fca00078e0204 */
[----:B-----5:R2:W5:Y:S01]  /*2540*/  LDG.E R91, desc[UR52][R4.64] ;  /* 0x00000034045b7981 */ /* 0x020562000c1e1900 */
[----:B------:R-:W-:Y:S05]  /*2550*/  BRA `(.L_x_38) ;  /* 0x0000000000087947 */ /* 0x000fea0003800000 */
.L_x_39:
[----:B------:R-:W-:Y:S02]  /*2560*/  ULDC UR4, c[0x0][0x5a0] ;  /* 0x0001680000047ab9 */ /* 0x000fe40000000800 */
[----:B-----5:R-:W-:-:S07]  /*2570*/  MOV R91, UR4 ;  /* 0x00000004005b7c02 */ /* 0x020fce0008000f00 */
.L_x_38:
[----:B------:R-:W-:Y:S01]  /*2580*/  ULDC.64 UR4, c[0x0][0x588] ;  /* 0x0001620000047ab9 */ /* 0x000fe20000000a00 */
[----:B------:R-:W-:Y:S01]  /*2590*/  ISETP.NE.U32.AND P3, PT, R8, RZ, PT ;  /* 0x000000ff0800720c */ /* 0x000fe20003f65070 */
[----:B------:R-:W-:Y:S02]  /*25a0*/  UISETP.NE.U32.AND UP0, UPT, UR4, URZ, UPT ;  /* 0x0000003f0400728c */ /* 0x000fe4000bf05070 */
[----:B------:R-:W-:Y:S02]  /*25b0*/  ISETP.NE.U32.AND P4, PT, RZ, UR4, PT ;  /* 0x00000004ff007c0c */ /* 0x000fe4000bf85070 */
[----:B------:R-:W-:Y:S01]  /*25c0*/  ISETP.NE.AND.EX P3, PT, R9, RZ, PT, P3 ;  /* 0x000000ff0900720c */ /* 0x000fe20003f65330 */
[----:B------:R-:W-:Y:S02]  /*25d0*/  UISETP.NE.AND.EX UP0, UPT, UR5, URZ, UPT, UP0 ;  /* 0x0000003f0500728c */ /* 0x000fe4000bf05300 */
[----:B------:R-:W-:Y:S02]  /*25e0*/  ISETP.NE.AND.EX P4, PT, RZ, UR5, PT, P4 ;  /* 0x00000005ff007c0c */ /* 0x000fe4000bf85340 */
[----:B------:R-:W-:-:S02]  /*25f0*/  PLOP3.LUT P0, PT, PT, PT, PT, 0x8, 0x0 ;  /* 0x000000000000781c */ /* 0x000fc40003f0e170 */
[----:B------:R-:W-:-:S04]  /*2600*/  PLOP3.LUT P1, PT, PT, PT, UP0, 0x80, 0x0 ;  /* 0x000000000000781c */ /* 0x000fc80003f2f008 */
[----:B------:R-:W-:-:S05]  /*2610*/  PLOP3.LUT P1, PT, P1, PT, PT, 0x8, 0x0 ;  /* 0x000000000000781c */ /* 0x000fca0000f2e170 */
[----:B------:R-:W-:Y:S08]  /*2620*/  @P4 BRA P3, `(.L_x_40) ;  /* 0x0000000000244947 */ /* 0x000ff00001800000 */
[----:B------:R-:W-:Y:S04]  /*2630*/  BSSY B0, `(.L_x_40) ;  /* 0x0000008000007945 */ /* 0x000fe80003800000 */
[----:B------:R-:W-:Y:S05]  /*2640*/  @!P2 BRA `(.L_x_41) ;  /* 0x000000000014a947 */ /* 0x000fea0003800000 */
[----:B------:R-:W-:Y:S02]  /*2650*/  LOP3.LUT P3, RZ, R88, 0xff, RZ, 0xc0, !PT ;  /* 0x000000ff58ff7812 */ /* 0x000fe4000786c0ff */
[----:B------:R-:W-:-:S11]  /*2660*/  PLOP3.LUT P0, PT, P1, PT, PT, 0x80, 0x0 ;  /* 0x000000000000781c */ /* 0x000fd60000f0f070 */
[----:B------:R-:W-:Y:S05]  /*2670*/  @!P3 BRA `(.L_x_42) ;  /* 0x00000000000cb947 */ /* 0x000fea0003800000 */
[----:B-----5:R-:W-:Y:S01]  /*2680*/  FSETP.EQ.AND P0, PT, R92, RZ, PT ;  /* 0x000000ff5c00720b */ /* 0x020fe20003f02000 */
[----:B------:R-:W-:-:S12]  /*2690*/  BRA `(.L_x_42) ;  /* 0x0000000000047947 */ /* 0x000fd80003800000 */
.L_x_41:
[----:B-----5:R-:W-:-:S13]  /*26a0*/  FSETP.EQ.AND P0, PT, R92, RZ, PT ;  /* 0x000000ff5c00720b */ /* 0x020fda0003f02000 */
.L_x_42:
[----:B------:R-:W-:Y:S05]  /*26b0*/  BSYNC B0 ;  /* 0x0000000000007941 */ /* 0x000fea0003800000 */
.L_x_40:
[----:B------:R-:W-:Y:S04]  /*26c0*/  BSSY B0, `(.L_x_43) ;  /* 0x0000007000007945 */ /* 0x000fe80003800000 */
[----:B------:R-:W-:Y:S05]  /*26d0*/  @!P2 BRA `(.L_x_44) ;  /* 0x000000000010a947 */ /* 0x000fea0003800000 */
[----:B------:R-:W-:-:S13]  /*26e0*/  LOP3.LUT P2, RZ, R88, 0xff, RZ, 0xc0, !PT ;  /* 0x000000ff58ff7812 */ /* 0x000fda000784c0ff */
[----:B------:R-:W-:Y:S05]  /*26f0*/  @!P2 BRA `(.L_x_45) ;  /* 0x00000000000ca947 */ /* 0x000fea0003800000 */
[----:B-----5:R-:W-:Y:S01]  /*2700*/  FSETP.EQ.AND P1, PT, R92, RZ, PT ;  /* 0x000000ff5c00720b */ /* 0x020fe20003f22000 */
[----:B------:R-:W-:-:S12]  /*2710*/  BRA `(.L_x_45) ;  /* 0x0000000000047947 */ /* 0x000fd80003800000 */
.L_x_44:
[----:B-----5:R-:W-:-:S13]  /*2720*/  FSETP.EQ.AND P1, PT, R92, RZ, PT ;  /* 0x000000ff5c00720b */ /* 0x020fda0003f22000 */
.L_x_45:
[----:B------:R-:W-:Y:S05]  /*2730*/  BSYNC B0 ;  /* 0x0000000000007941 */ /* 0x000fea0003800000 */
.L_x_43:
[----:B------:R-:W-:Y:S01]  /*2740*/  BSSY B0, `(.L_x_46) ;  /* 0x000001b000007945 */ /* 0x000fe20003800000 */
[----:B------:R-:W-:Y:S01]  /*2750*/  LOP3.LUT R93, R93, 0x1, RZ, 0x3c, !PT ;  /* 0x000000015d5d7812 */ /* 0x000fe200078e3cff */
[----:B------:R-:W-:Y:S01]  /*2760*/  IMAD.MOV.U32 R6, RZ, RZ, RZ ;  /* 0x000000ffff067224 */ /* 0x000fe200078e00ff */
[----:B------:R-:W-:Y:S02]  /*2770*/  CS2R R10, SRZ ;  /* 0x00000000000a7805 */ /* 0x000fe4000001ff00 */
[----:B------:R-:W-:Y:S02]  /*2780*/  CS2R R8, SRZ ;  /* 0x0000000000087805 */ /* 0x000fe4000001ff00 */
[----:B------:R-:W-:Y:S02]  /*2790*/  CS2R R14, SRZ ;  /* 0x00000000000e7805 */ /* 0x000fe4000001ff00 */
[----:B------:R-:W-:Y:S01]  /*27a0*/  CS2R R12, SRZ ;  /* 0x00000000000c7805 */ /* 0x000fe2000001ff00 */
[----:B------:R-:W-:Y:S06]  /*27b0*/  @P0 BRA `(.L_x_47) ;  /* 0x00000000004c0947 */ /* 0x000fec0003800000 */
[----:B------:R-:W-:-:S13]  /*27c0*/  ISETP.NE.AND P2, PT, R107, 0x3, PT ;  /* 0x000000036b00780c */ /* 0x000fda0003f45270 */
[----:B------:R-:W-:Y:S05]  /*27d0*/  @!P2 BRA `(.L_x_48) ;  /* 0x000000000004a947 */ /* 0x000fea0003800000 */
[----:B------:R-:W-:Y:S01]  /*27e0*/  BPT.TRAP 0x1 ;  /* 0x000000040000795c */ /* 0x000fe20000300000 */
.L_x_48:
[----:B------:R-:W-:Y:S01]  /*27f0*/  SHF.L.U32 R3, R93, 0x1f, RZ ;  /* 0x0000001f5d037819 */ /* 0x000fe200000006ff */
[----:B------:R-:W-:Y:S01]  /*2800*/  BSSY B1, `(.L_x_49) ;  /* 0x0000005000017945 */ /* 0x000fe20003800000 */
[----:B------:R-:W-:Y:S02]  /*2810*/  @!P1 LEA R0, R90, UR51, 0x1 ;  /* 0x000000335a009c11 */ /* 0x000fe4000f8e08ff */
[----:B------:R-:W3:Y:S01]  /*2820*/  SYNCS.PHASECHK.TRANS64.TRYWAIT P2, [UR51+0x60], R3 ;  /* 0x00006003ff0075a7 */ /* 0x000ee20008040173 */
[----:B------:R-:W-:Y:S01]  /*2830*/  MOV R15, RZ ;  /* 0x000000ff000f7202 */ /* 0x000fe20000000f00 */
[----:B---3--:R-:W-:Y:S06]  /*2840*/  @!P2 BRA `(.L_x_50) ;  /* 0x000000ac00c8a947 */ /* 0x008fec0003800000 */
.L_x_360:
[----:B------:R-:W-:Y:S05]  /*2850*/  BSYNC B1 ;  /* 0x0000000000017941 */ /* 0x000fea0003800000 */
.L_x_49:
[----:B------:R-:W-:Y:S02]  /*2860*/  MOV R14, RZ ;  /* 0x000000ff000e7202 */ /* 0x000fe40000000f00 */
[----:B------:R-:W-:Y:S01]  /*2870*/  CS2R R12, SRZ ;  /* 0x00000000000c7805 */ /* 0x000fe2000001ff00 */
[----:B------:R-:W-:Y:S01]  /*2880*/  IMAD.MOV.U32 R10, RZ, RZ, RZ ;  /* 0x000000ffff0a7224 */ /* 0x000fe200078e00ff */
[----:B------:R-:W-:Y:S02]  /*2890*/  CS2R R8, SRZ ;  /* 0x0000000000087805 */ /* 0x000fe4000001ff00 */
[----:B-1----:R-:W-:Y:S01]  /*28a0*/  @!P1 LEA R3, R95, R0, 0x1 ;  /* 0x000000005f039211 */ /* 0x002fe200078e08ff */
[----:B------:R-:W-:Y:S05]  /*28b0*/  @!P1 WARPSYNC.ALL ;  /* 0x0000000000009948 */ /* 0x000fea0003800000 */
[----:B------:R3:W4:Y:S01]  /*28c0*/  @!P1 LDSM.16.M88.4 R12, [R0+0x200] ;  /* 0x00020000000c983b */ /* 0x0007220000000200 */
[----:B------:R-:W-:-:S03]  /*28d0*/  MOV R6, 0x1 ;  /* 0x0000000100067802 */ /* 0x000fc60000000f00 */
[----:B------:R3:W1:Y:S04]  /*28e0*/  @!P1 LDSM.16.M88.4 R8, [R3+0x200] ;  /* 0x000200000308983b */ /* 0x0006680000000200 */
.L_x_47:
[----:B------:R-:W-:Y:S05]  /*28f0*/  BSYNC B0 ;  /* 0x0000000000007941 */ /* 0x000fea0003800000 */
.L_x_46:
[C---:B---34-:R-:W-:Y:S01]  /*2900*/  IMAD.U32 R3, R12.reuse, 0x10000, RZ ;  /* 0x000100000c037824 */ /* 0x058fe200078e00ff */
[----:B-12---:R-:W-:Y:S01]  /*2910*/  LOP3.LUT R5, R12, 0xffff0000, RZ, 0xc0, !PT ;  /* 0xffff00000c057812 */ /* 0x006fe200078ec0ff */
[----:B------:R-:W-:Y:S01]  /*2920*/  IMAD.U32 R115, R10, 0x10000, RZ ;  /* 0x000100000a737824 */ /* 0x000fe200078e00ff */
[C---:B------:R-:W-:Y:S01]  /*2930*/  SHF.L.U32 R101, R8.reuse, 0x10, RZ ;  /* 0x0000001008657819 */ /* 0x040fe200000006ff */
[----:B------:R-:W-:Y:S01]  /*2940*/  IMAD.MOV.U32 R130, RZ, RZ, 0x437c0000 ;  /* 0x437c0000ff827424 */ /* 0x000fe200078e00ff */
[----:B------:R-:W-:Y:S01]  /*2950*/  LOP3.LUT R103, R8, 0xffff0000, RZ, 0xc0, !PT ;  /* 0xffff000008677812 */ /* 0x000fe200078ec0ff */
[----:B-----5:R-:W-:Y:S01]  /*2960*/  FMUL R8, R92, R3 ;  /* 0x000000035c087220 */ /* 0x020fe20000400000 */
[----:B------:R-:W-:Y:S01]  /*2970*/  LOP3.LUT R117, R10, 0xffff0000, RZ, 0xc0, !PT ;  /* 0xffff00000a757812 */ /* 0x000fe200078ec0ff */
[C---:B------:R-:W-:Y:S01]  /*2980*/  FMUL R10, R92.reuse, R5 ;  /* 0x000000055c0a7220 */ /* 0x040fe20000400000 */
[----:B------:R-:W-:Y:S01]  /*2990*/  SHF.L.U32 R21, R13, 0x10, RZ ;  /* 0x000000100d157819 */ /* 0x000fe200000006ff */
[C---:B------:R-:W-:Y:S01]  /*29a0*/  FFMA R7, R91.reuse, R24, R8 ;  /* 0x000000185b077223 */ /* 0x040fe20000000008 */
[----:B------:R-:W-:Y:S01]  /*29b0*/  MOV R128, 0x3bbb989d ;  /* 0x3bbb989d00807802 */ /* 0x000fe20000000f00 */
[----:B------:R-:W-:Y:S01]  /*29c0*/  FFMA R25, R91, R25, R10 ;  /* 0x000000195b197223 */ /* 0x000fe2000000000a */
[----:B------:R-:W-:Y:S01]  /*29d0*/  LOP3.LUT R13, R13, 0xffff0000, RZ, 0xc0, !PT ;  /* 0xffff00000d0d7812 */ /* 0x000fe200078ec0ff */
[----:B------:R-:W-:Y:S01]  /*29e0*/  FMUL R12, R92, R21 ;  /* 0x000000155c0c7220 */ /* 0x000fe20000400000 */
[C---:B------:R-:W-:Y:S01]  /*29f0*/  SHF.L.U32 R23, R14.reuse, 0x10, RZ ;  /* 0x000000100e177819 */ /* 0x040fe200000006ff */
[-C--:B------:R-:W-:Y:S01]  /*2a00*/  FFMA.SAT R0, -R7, R128.reuse, 0.5 ;  /* 0x3f00000007007423 */ /* 0x080fe20000002180 */
[----:B------:R-:W-:Y:S01]  /*2a10*/  LOP3.LUT R97, R14, 0xffff0000, RZ, 0xc0, !PT ;  /* 0xffff00000e617812 */ /* 0x000fe200078ec0ff */
[----:B------:R-:W-:Y:S01]  /*2a20*/  FMUL R14, R92, R13 ;  /* 0x0000000d5c0e7220 */ /* 0x000fe20000400000 */
[----:B------:R-:W-:Y:S01]  /*2a30*/  SHF.L.U32 R111, R9, 0x10, RZ ;  /* 0x00000010096f7819 */ /* 0x000fe200000006ff */
[----:B------:R-:W-:Y:S01]  /*2a40*/  FFMA.SAT R5, -R25, R128, 0.5 ;  /* 0x3f00000019057423 */ /* 0x000fe20000002180 */
[----:B------:R-:W-:Y:S01]  /*2a50*/  LOP3.LUT R113, R9, 0xffff0000, RZ, 0xc0, !PT ;  /* 0xffff000009717812 */ /* 0x000fe200078ec0ff */
[----:B------:R-:W-:-:S02]  /*2a60*/  IMAD.U32 R99, R15, 0x10000, RZ ;  /* 0x000100000f637824 */ /* 0x000fc400078e00ff */
[----:B------:R-:W-:Y:S01]  /*2a70*/  FFMA R9, R91, R26, R12 ;  /* 0x0000001a5b097223 */ /* 0x000fe2000000000c */
[----:B------:R-:W-:Y:S01]  /*2a80*/  LOP3.LUT R15, R15, 0xffff0000, RZ, 0xc0, !PT ;  /* 0xffff00000f0f7812 */ /* 0x000fe200078ec0ff */
[-C--:B------:R-:W-:Y:S01]  /*2a90*/  FFMA.RM R0, R0, R130.reuse, 12582913 ;  /* 0x4b40000100007423 */ /* 0x080fe20000004082 */
[----:B------:R-:W-:Y:S01]  /*2aa0*/  FFMA.RM R21, R5, R130, 12582913 ;  /* 0x4b40000105157423 */ /* 0x000fe20000004082 */
[----:B------:R-:W-:Y:S01]  /*2ab0*/  FFMA R27, R91, R27, R14 ;  /* 0x0000001b5b1b7223 */ /* 0x000fe2000000000e */
[----:B------:R-:W-:Y:S01]  /*2ac0*/  FMUL R20, R92, R23 ;  /* 0x000000175c147220 */ /* 0x000fe20000400000 */
[-C--:B------:R-:W-:Y:S01]  /*2ad0*/  FFMA.SAT R5, -R9, R128.reuse, 0.5 ;  /* 0x3f00000009057423 */ /* 0x080fe20000002180 */
[----:B------:R-:W-:Y:S01]  /*2ae0*/  FADD R4, R0, -12583039 ;  /* 0xcb40007f00047421 */ /* 0x000fe20000000000 */
[C---:B------:R-:W-:Y:S01]  /*2af0*/  FMUL R98, R92.reuse, R15 ;  /* 0x0000000f5c627220 */ /* 0x040fe20000400000 */
[----:B------:R-:W-:Y:S01]  /*2b00*/  SHF.L.U32 R119, R11, 0x10, RZ ;  /* 0x000000100b777819 */ /* 0x000fe200000006ff */
[----:B------:R-:W-:Y:S01]  /*2b10*/  FFMA.SAT R15, -R27, R128, 0.5 ;  /* 0x3f0000001b0f7423 */ /* 0x000fe20000002180 */
[----:B------:R-:W-:Y:S01]  /*2b20*/  LOP3.LUT R3, R11, 0xffff0000, RZ, 0xc0, !PT ;  /* 0xffff00000b037812 */ /* 0x000fe200078ec0ff */
[----:B------:R-:W-:Y:S01]  /*2b30*/  FADD R102, R21, -12583039 ;  /* 0xcb40007f15667421 */ /* 0x000fe20000000000 */
[----:B------:R-:W-:Y:S01]  /*2b40*/  FFMA.RM R23, R5, R130, 12582913 ;  /* 0x4b40000105177423 */ /* 0x000fe20000004082 */
[----:B------:R-:W-:Y:S01]  /*2b50*/  FFMA R11, R91, R28, R20 ;  /* 0x0000001c5b0b7223 */ /* 0x000fe20000000014 */
[C---:B------:R-:W-:Y:S01]  /*2b60*/  FMUL R22, R92.reuse, R97 ;  /* 0x000000615c167220 */ /* 0x040fe20000400000 */
[----:B------:R-:W-:Y:S01]  /*2b70*/  FFMA R4, -R7, 1.4426950216293334961, -R4 ;  /* 0x3fb8aa3b07047823 */ /* 0x000fe20000000904 */
[----:B------:R-:W-:Y:S01]  /*2b80*/  FFMA.RM R97, R15, R130, 12582913 ;  /* 0x4b4000010f617423 */ /* 0x000fe20000004082 */
[----:B------:R-:W-:Y:S01]  /*2b90*/  FFMA R104, -R25, 1.4426950216293334961, -R102 ;  /* 0x3fb8aa3b19687823 */ /* 0x000fe20000000966 */
[----:B------:R-:W-:Y:S01]  /*2ba0*/  FADD R106, R23, -12583039 ;  /* 0xcb40007f176a7421 */ /* 0x000fe20000000000 */
[----:B------:R-:W-:Y:S01]  /*2bb0*/  FFMA.SAT R15, -R11, R128, 0.5 ;  /* 0x3f0000000b0f7423 */ /* 0x000fe20000002180 */
[----:B------:R-:W-:Y:S01]  /*2bc0*/  FFMA R4, -R7, 1.925963033500011079e-08, R4 ;  /* 0x32a5706007047823 */ /* 0x000fe20000000104 */
[----:B------:R-:W-:Y:S01]  /*2bd0*/  FFMA R29, R91, R29, R22 ;  /* 0x0000001d5b1d7223 */ /* 0x000fe20000000016 */
[C---:B------:R-:W-:Y:S01]  /*2be0*/  FMUL R24, R92.reuse, R99 ;  /* 0x000000635c187220 */ /* 0x040fe20000400000 */
[----:B------:R-:W-:Y:S01]  /*2bf0*/  FFMA R13, -R25, 1.925963033500011079e-08, R104 ;  /* 0x32a57060190d7823 */ /* 0x000fe20000000168 */
[----:B------:R-:W-:Y:S01]  /*2c00*/  FFMA R106, -R9, 1.4426950216293334961, -R106 ;  /* 0x3fb8aa3b096a7823 */ /* 0x000fe2000000096a */
[----:B------:R-:W-:Y:S01]  /*2c10*/  FFMA.RM R99, R15, R130, 12582913 ;  /* 0x4b4000010f637423 */ /* 0x000fe20000004082 */
[----:B------:R1:W2:Y:S01]  /*2c20*/  MUFU.EX2 R5, R4 ;  /* 0x0000000400057308 */ /* 0x0002a20000000800 */
[----:B------:R-:W-:Y:S01]  /*2c30*/  FFMA.SAT R15, -R29, R128, 0.5 ;  /* 0x3f0000001d0f7423 */ /* 0x000fe20000002180 */
[C---:B------:R-:W-:Y:S01]  /*2c40*/  FMUL R100, R92.reuse, R101 ;  /* 0x000000655c647220 */ /* 0x040fe20000400000 */
[----:B------:R-:W-:Y:S01]  /*2c50*/  FFMA R106, -R9, 1.925963033500011079e-08, R106 ;  /* 0x32a57060096a7823 */ /* 0x000fe2000000016a */
[C---:B------:R-:W-:Y:S01]  /*2c60*/  FMUL R102, R92.reuse, R111 ;  /* 0x0000006f5c667220 */ /* 0x040fe20000400000 */
[----:B------:R-:W-:Y:S01]  /*2c70*/  FFMA.RM R101, R15, R130, 12582913 ;  /* 0x4b4000010f657423 */ /* 0x000fe20000004082 */
[C---:B------:R-:W-:Y:S01]  /*2c80*/  FMUL R28, R92.reuse, R113 ;  /* 0x000000715c1c7220 */ /* 0x040fe20000400000 */
[C---:B------:R-:W-:Y:S01]  /*2c90*/  FMUL R26, R92.reuse, R103 ;  /* 0x000000675c1a7220 */ /* 0x040fe20000400000 */
[----:B------:R3:W-:Y:S01]  /*2ca0*/  MUFU.EX2 R108, R13 ;  /* 0x0000000d006c7308 */ /* 0x0007e20000000800 */
[----:B-1----:R-:W-:Y:S01]  /*2cb0*/  FADD R4, R97, -12583039 ;  /* 0xcb40007f61047421 */ /* 0x002fe20000000000 */
[C---:B------:R-:W-:Y:S01]  /*2cc0*/  FFMA R34, R91.reuse, R34, R102 ;  /* 0x000000225b227223 */ /* 0x040fe20000000066 */
[----:B------:R-:W-:Y:S01]  /*2cd0*/  FMUL R104, R92, R115 ;  /* 0x000000735c687220 */ /* 0x000fe20000400000 */
[----:B------:R-:W-:Y:S01]  /*2ce0*/  FFMA R35, R91, R35, R28 ;  /* 0x000000235b237223 */ /* 0x000fe2000000001c */
[----:B------:R-:W-:Y:S01]  /*2cf0*/  FFMA R110, -R27, 1.4426950216293334961, -R4 ;  /* 0x3fb8aa3b1b6e7823 */ /* 0x000fe20000000904 */
[----:B------:R-:W-:Y:S01]  /*2d00*/  FFMA.SAT R115, -R34, R128, 0.5 ;  /* 0x3f00000022737423 */ /* 0x000fe20000002180 */
[C---:B------:R-:W-:Y:S01]  /*2d10*/  FFMA R31, R91.reuse, R31, R98 ;  /* 0x0000001f5b1f7223 */ /* 0x040fe20000000062 */
[----:B------:R1:W4:Y:S01]  /*2d20*/  MUFU.EX2 R4, R106 ;  /* 0x0000006a00047308 */ /* 0x0003220000000800 */
[----:B---3--:R-:W-:Y:S01]  /*2d30*/  FFMA R13, R91, R30, R24 ;  /* 0x0000001e5b0d7223 */ /* 0x008fe20000000018 */
[C---:B------:R-:W-:Y:S01]  /*2d40*/  FMUL R30, R92.reuse, R117 ;  /* 0x000000755c1e7220 */ /* 0x040fe20000400000 */
[----:B------:R-:W-:Y:S01]  /*2d50*/  FFMA.RM R115, R115, R130, 12582913 ;  /* 0x4b40000173737423 */ /* 0x000fe20000004082 */
[----:B------:R-:W-:Y:S01]  /*2d60*/  FFMA R33, R91, R33, R26 ;  /* 0x000000215b217223 */ /* 0x000fe2000000001a */
[----:B------:R-:W-:Y:S01]  /*2d70*/  FFMA.SAT R15, -R13, R128, 0.5 ;  /* 0x3f0000000d0f7423 */ /* 0x000fe20000002180 */
[C---:B------:R-:W-:Y:S01]  /*2d80*/  FFMA R36, R91.reuse, R36, R104 ;  /* 0x000000245b247223 */ /* 0x040fe20000000068 */
[----:B------:R-:W-:Y:S01]  /*2d90*/  FFMA R37, R91, R37, R30 ;  /* 0x000000255b257223 */ /* 0x000fe2000000001e */
[----:B------:R-:W-:Y:S01]  /*2da0*/  FADD R117, R115, -12583039 ;  /* 0xcb40007f73757421 */ /* 0x000fe20000000000 */
[----:B-1----:R-:W-:Y:S01]  /*2db0*/  FADD R106, R101, -12583039 ;  /* 0xcb40007f656a7421 */ /* 0x002fe20000000000 */
[----:B------:R-:W-:Y:S01]  /*2dc0*/  FFMA.RM R103, R15, R130, 12582913 ;  /* 0x4b4000010f677423 */ /* 0x000fe20000004082 */
[----:B------:R-:W-:Y:S01]  /*2dd0*/  FFMA R15, R91, R32, R100 ;  /* 0x000000205b0f7223 */ /* 0x000fe20000000064 */
[C---:B------:R-:W-:Y:S01]  /*2de0*/  FMUL R32, R92.reuse, R3 ;  /* 0x000000035c207220 */ /* 0x040fe20000400000 */
[----:B------:R-:W-:Y:S01]  /*2df0*/  FFMA R114, -R29, 1.4426950216293334961, -R106 ;  /* 0x3fb8aa3b1d727823 */ /* 0x000fe2000000096a */
[----:B------:R-:W-:Y:S01]  /*2e00*/  FMUL R106, R92, R119 ;  /* 0x000000775c6a7220 */ /* 0x000fe20000400000 */
[-C--:B------:R-:W-:Y:S01]  /*2e10*/  FFMA.SAT R119, -R35, R128.reuse, 0.5 ;  /* 0x3f00000023777423 */ /* 0x080fe20000002180 */
[----:B------:R-:W-:Y:S01]  /*2e20*/  FFMA R39, R91, R39, R32 ;  /* 0x000000275b277223 */ /* 0x000fe20000000020 */
[----:B------:R-:W-:Y:S01]  /*2e30*/  FFMA.SAT R111, -R31, R128, 0.5 ;  /* 0x3f0000001f6f7423 */ /* 0x000fe20000002180 */
[----:B------:R-:W-:Y:S01]  /*2e40*/  FFMA R38, R91, R38, R106 ;  /* 0x000000265b267223 */ /* 0x000fe2000000006a */
[-C--:B------:R-:W-:Y:S01]  /*2e50*/  FFMA.SAT R3, -R15, R128.reuse, 0.5 ;  /* 0x3f0000000f037423 */ /* 0x080fe20000002180 */
[-C--:B------:R-:W-:Y:S01]  /*2e60*/  FFMA.SAT R113, -R33, R128.reuse, 0.5 ;  /* 0x3f00000021717423 */ /* 0x080fe20000002180 */
[-C--:B------:R-:W-:Y:S01]  /*2e70*/  FFMA.SAT R121, -R36, R128.reuse, 0.5 ;  /* 0x3f00000024797423 */ /* 0x080fe20000002180 */
[-C--:B------:R-:W-:Y:S01]  /*2e80*/  FFMA.SAT R123, -R37, R128.reuse, 0.5 ;  /* 0x3f000000257b7423 */ /* 0x080fe20000002180 */
[----:B------:R-:W-:Y:S01]  /*2e90*/  FFMA.SAT R127, -R38, R128, 0.5 ;  /* 0x3f000000267f7423 */ /* 0x000fe20000002180 */
[----:B------:R-:W-:Y:S01]  /*2ea0*/  FFMA.RM R119, R119, R130, 12582913 ;  /* 0x4b40000177777423 */ /* 0x000fe20000004082 */
[----:B------:R-:W-:Y:S01]  /*2eb0*/  FFMA.SAT R128, -R39, R128, 0.5 ;  /* 0x3f00000027807423 */ /* 0x000fe20000002180 */
[----:B------:R-:W-:Y:S01]  /*2ec0*/  FFMA R117, -R34, 1.4426950216293334961, -R117 ;  /* 0x3fb8aa3b22757823 */ /* 0x000fe20000000975 */
[----:B------:R-:W-:Y:S01]  /*2ed0*/  SHF.L.U32 R0, R0, 0x17, RZ ;  /* 0x0000001700007819 */ /* 0x000fe200000006ff */
[----:B------:R-:W-:Y:S01]  /*2ee0*/  FADD R116, R103, -12583039 ;  /* 0xcb40007f67747421 */ /* 0x000fe20000000000 */
[----:B------:R-:W-:-:S02]  /*2ef0*/  IMAD.SHL.U32 R23, R23, 0x800000, RZ ;  /* 0x0080000017177824 */ /* 0x000fc400078e00ff */
[-C--:B------:R-:W-:Y:S01]  /*2f00*/  FFMA.RM R111, R111, R130.reuse, 12582913 ;  /* 0x4b4000016f6f7423 */ /* 0x080fe20000004082 */
[-C--:B------:R-:W-:Y:S01]  /*2f10*/  FFMA.RM R3, R3, R130.reuse, 12582913 ;  /* 0x4b40000103037423 */ /* 0x080fe20000004082 */
[-C--:B------:R-:W-:Y:S01]  /*2f20*/  FFMA.RM R113, R113, R130.reuse, 12582913 ;  /* 0x4b40000171717423 */ /* 0x080fe20000004082 */
[----:B------:R-:W-:Y:S01]  /*2f30*/  FADD R124, R119, -12583039 ;  /* 0xcb40007f777c7421 */ /* 0x000fe20000000000 */
[-C--:B------:R-:W-:Y:S01]  /*2f40*/  FFMA.RM R125, R123, R130.reuse, 12582913 ;  /* 0x4b4000017b7d7423 */ /* 0x080fe20000004082 */
[-C--:B------:R-:W-:Y:S01]  /*2f50*/  FFMA.RM R129, R128, R130.reuse, 12582913 ;  /* 0x4b40000180817423 */ /* 0x080fe20000004082 */
[----:B------:R-:W-:Y:S01]  /*2f60*/  FFMA R117, -R34, 1.925963033500011079e-08, R117 ;  /* 0x32a5706022757823 */ /* 0x000fe20000000175 */
[-C--:B------:R-:W-:Y:S01]  /*2f70*/  FFMA.RM R121, R121, R130.reuse, 12582913 ;  /* 0x4b40000179797423 */ /* 0x080fe20000004082 */
[----:B------:R-:W-:Y:S01]  /*2f80*/  FFMA.RM R127, R127, R130, 12582913 ;  /* 0x4b4000017f7f7423 */ /* 0x000fe20000004082 */
[----:B------:R-:W-:Y:S01]  /*2f90*/  SHF.L.U32 R21, R21, 0x17, RZ ;  /* 0x0000001715157819 */ /* 0x000fe200000006ff */
[----:B------:R-:W-:Y:S01]  /*2fa0*/  FFMA R116, -R13, 1.4426950216293334961, -R116 ;  /* 0x3fb8aa3b0d747823 */ /* 0x000fe20000000974 */
[----:B--2---:R-:W-:Y:S01]  /*2fb0*/  FFMA R131, R0, R5, 1 ;  /* 0x3f80000000837423 */ /* 0x004fe20000000005 */
[----:B----4-:R-:W-:Y:S01]  /*2fc0*/  FFMA R133, R23, R4, 1 ;  /* 0x3f80000017857423 */ /* 0x010fe20000000004 */
[----:B------:R-:W-:Y:S01]  /*2fd0*/  FADD R112, R99, -12583039 ;  /* 0xcb40007f63707421 */ /* 0x000fe20000000000 */
[----:B------:R-:W-:Y:S01]  /*2fe0*/  FADD R118, R111, -12583039 ;  /* 0xcb40007f6f767421 */ /* 0x000fe20000000000 */
[----:B------:R-:W-:Y:S01]  /*2ff0*/  FADD R120, R3, -12583039 ;  /* 0xcb40007f03787421 */ /* 0x000fe20000000000 */
[----:B------:R-:W-:Y:S01]  /*3000*/  FADD R122, R113, -12583039 ;  /* 0xcb40007f717a7421 */ /* 0x000fe20000000000 */
[----:B------:R-:W-:Y:S01]  /*3010*/  FADD R0, R125, -12583039 ;  /* 0xcb40007f7d007421 */ /* 0x000fe20000000000 */
[----:B------:R-:W-:Y:S01]  /*3020*/  FADD R4, R129, -12583039 ;  /* 0xcb40007f81047421 */ /* 0x000fe20000000000 */
[----:B------:R-:W-:Y:S01]  /*3030*/  FFMA R126, -R35, 1.4426950216293334961, -R124 ;  /* 0x3fb8aa3b237e7823 */ /* 0x000fe2000000097c */
[----:B------:R-:W-:Y:S01]  /*3040*/  FADD R123, R121, -12583039 ;  /* 0xcb40007f797b7421 */ /* 0x000fe20000000000 */
[----:B------:R1:W2:Y:S01]  /*3050*/  MUFU.EX2 R124, R117 ;  /* 0x00000075007c7308 */ /* 0x0002a20000000800 */
[----:B------:R-:W-:Y:S01]  /*3060*/  FADD R5, R127, -12583039 ;  /* 0xcb40007f7f057421 */ /* 0x000fe20000000000 */
[----:B------:R-:W-:Y:S01]  /*3070*/  FFMA R116, -R13, 1.925963033500011079e-08, R116 ;  /* 0x32a570600d747823 */ /* 0x000fe20000000174 */
[----:B------:R-:W-:Y:S01]  /*3080*/  FFMA R112, -R11, 1.4426950216293334961, -R112 ;  /* 0x3fb8aa3b0b707823 */ /* 0x000fe20000000970 */
[----:B------:R-:W-:Y:S01]  /*3090*/  FFMA R118, -R31, 1.4426950216293334961, -R118 ;  /* 0x3fb8aa3b1f767823 */ /* 0x000fe20000000976 */
[----:B------:R-:W-:Y:S01]  /*30a0*/  FFMA R120, -R15, 1.4426950216293334961, -R120 ;  /* 0x3fb8aa3b0f787823 */ /* 0x000fe20000000978 */
[----:B------:R-:W-:Y:S01]  /*30b0*/  FFMA R122, -R33, 1.4426950216293334961, -R122 ;  /* 0x3fb8aa3b217a7823 */ /* 0x000fe2000000097a */
[----:B------:R-:W-:Y:S01]  /*30c0*/  FFMA R128, -R37, 1.4426950216293334961, -R0 ;  /* 0x3fb8aa3b25807823 */ /* 0x000fe20000000900 */
[----:B------:R-:W-:Y:S01]  /*30d0*/  FFMA R123, -R36, 1.4426950216293334961, -R123 ;  /* 0x3fb8aa3b247b7823 */ /* 0x000fe2000000097b */
[----:B-1----:R-:W-:Y:S01]  /*30e0*/  FFMA R117, R21, R108, 1 ;  /* 0x3f80000015757423 */ /* 0x002fe2000000006c */
[----:B------:R-:W-:Y:S01]  /*30f0*/  FFMA R108, -R39, 1.4426950216293334961, -R4 ;  /* 0x3fb8aa3b276c7823 */ /* 0x000fe20000000904 */
[----:B------:R-:W-:Y:S01]  /*3100*/  FFMA R5, -R38, 1.4426950216293334961, -R5 ;  /* 0x3fb8aa3b26057823 */ /* 0x000fe20000000905 */
[----:B------:R-:W-:Y:S01]  /*3110*/  FFMA R110, -R27, 1.925963033500011079e-08, R110 ;  /* 0x32a570601b6e7823 */ /* 0x000fe2000000016e */
        /* <DEDUP_REMOVED lines=8> */
[----:B------:R-:W-:Y:S01]  /*31a0*/  IADD3 R21, R131, 0x1800000, RZ ;  /* 0x0180000083157810 */ /* 0x000fe20007ffe0ff */
[----:B------:R-:W1:Y:S01]  /*31b0*/  MUFU.EX2 R116, R116 ;  /* 0x0000007400747308 */ /* 0x000e620000000800 */
[----:B------:R-:W-:Y:S01]  /*31c0*/  FFMA R123, -R36, 1.925963033500011079e-08, R123 ;  /* 0x32a57060247b7823 */ /* 0x000fe2000000017b */
[----:B------:R-:W-:Y:S01]  /*31d0*/  FFMA R5, -R38, 1.925963033500011079e-08, R5 ;  /* 0x32a5706026057823 */ /* 0x000fe20000000105 */
[----:B------:R-:W-:Y:S01]  /*31e0*/  LOP3.LUT R21, R21, 0x7f800000, RZ, 0xc0, !PT ;  /* 0x7f80000015157812 */ /* 0x000fe200078ec0ff */
[----:B------:R-:W-:Y:S01]  /*31f0*/  IMAD.SHL.U32 R101, R101, 0x800000, RZ ;  /* 0x0080000065657824 */ /* 0x000fe200078e00ff */
[----:B------:R-:W-:Y:S01]  /*3200*/  SHF.L.U32 R103, R103, 0x17, RZ ;  /* 0x0000001767677819 */ /* 0x000fe200000006ff */
[----:B------:R-:W-:Y:S01]  /*3210*/  IMAD.SHL.U32 R3, R3, 0x800000, RZ ;  /* 0x0080000003037824 */ /* 0x000fe200078e00ff */
[----:B------:R-:W-:Y:S01]  /*3220*/  ISETP.GT.U32.AND P2, PT, R21, 0x1ffffff, PT ;  /* 0x01ffffff1500780c */ /* 0x000fe20003f44070 */
[----:B------:R-:W3:Y:S01]  /*3230*/  MUFU.EX2 R110, R110 ;  /* 0x0000006e006e7308 */ /* 0x000ee20000000800 */
[----:B------:R-:W-:Y:S01]  /*3240*/  SHF.L.U32 R97, R97, 0x17, RZ ;  /* 0x0000001761617819 */ /* 0x000fe200000006ff */
[----:B------:R-:W-:Y:S01]  /*3250*/  IMAD.SHL.U32 R115, R115, 0x800000, RZ ;  /* 0x0080000073737824 */ /* 0x000fe200078e00ff */
[----:B------:R-:W-:Y:S01]  /*3260*/  SHF.L.U32 R99, R99, 0x17, RZ ;  /* 0x0000001763637819 */ /* 0x000fe200000006ff */
[----:B------:R-:W-:Y:S01]  /*3270*/  BSSY B1, `(.L_x_51) ;  /* 0x0000029000017945 */ /* 0x000fe20003800000 */
[----:B------:R-:W-:Y:S01]  /*3280*/  SHF.L.U32 R111, R111, 0x17, RZ ;  /* 0x000000176f6f7819 */ /* 0x000fe200000006ff */
[----:B--2---:R-:W-:Y:S01]  /*3290*/  FFMA R134, R115, R124, 1 ;  /* 0x3f80000073867423 */ /* 0x004fe2000000007c */
[----:B------:R-:W-:Y:S01]  /*32a0*/  SHF.L.U32 R113, R113, 0x17, RZ ;  /* 0x0000001771717819 */ /* 0x000fe200000006ff */
[----:B------:R-:W-:Y:S01]  /*32b0*/  MUFU.EX2 R112, R112 ;  /* 0x0000007000707308 */ /* 0x000fe20000000800 */
[----:B-1----:R-:W-:Y:S01]  /*32c0*/  FFMA R139, R103, R116, 1 ;  /* 0x3f800000678b7423 */ /* 0x002fe20000000074 */
[----:B------:R-:W-:Y:S01]  /*32d0*/  SHF.L.U32 R119, R119, 0x17, RZ ;  /* 0x0000001777777819 */ /* 0x000fe200000006ff */
[----:B------:R-:W-:Y:S01]  /*32e0*/  IMAD.SHL.U32 R103, R125, 0x800000, RZ ;  /* 0x008000007d677824 */ /* 0x000fe200078e00ff */
[----:B------:R-:W-:-:S02]  /*32f0*/  SHF.L.U32 R121, R121, 0x17, RZ ;  /* 0x0000001779797819 */ /* 0x000fc400000006ff */
[----:B------:R-:W-:Y:S02]  /*3300*/  SHF.L.U32 R23, R127, 0x17, RZ ;  /* 0x000000177f177819 */ /* 0x000fe400000006ff */
[----:B------:R-:W1:Y:S01]  /*3310*/  MUFU.EX2 R114, R114 ;  /* 0x0000007200727308 */ /* 0x000e620000000800 */
[----:B------:R-:W-:Y:S01]  /*3320*/  SHF.L.U32 R21, R129, 0x17, RZ ;  /* 0x0000001781157819 */ /* 0x000fe200000006ff */
[----:B---3--:R-:W-:-:S06]  /*3330*/  FFMA R135, R97, R110, 1 ;  /* 0x3f80000061877423 */ /* 0x008fcc000000006e */
[----:B------:R-:W2:Y:S08]  /*3340*/  MUFU.EX2 R118, R118 ;  /* 0x0000007600767308 */ /* 0x000eb00000000800 */
[----:B------:R-:W3:Y:S01]  /*3350*/  MUFU.EX2 R120, R120 ;  /* 0x0000007800787308 */ /* 0x000ee20000000800 */
[----:B-1----:R-:W-:-:S07]  /*3360*/  FFMA R137, R101, R114, 1 ;  /* 0x3f80000065897423 */ /* 0x002fce0000000072 */
[----:B------:R-:W1:Y:S01]  /*3370*/  MUFU.EX2 R122, R122 ;  /* 0x0000007a007a7308 */ /* 0x000e620000000800 */
[----:B--2---:R-:W-:-:S07]  /*3380*/  FFMA R111, R111, R118, 1 ;  /* 0x3f8000006f6f7423 */ /* 0x004fce0000000076 */
[----:B------:R-:W2:Y:S01]  /*3390*/  MUFU.EX2 R126, R126 ;  /* 0x0000007e007e7308 */ /* 0x000ea20000000800 */
[----:B---3--:R-:W-:-:S07]  /*33a0*/  FFMA R141, R3, R120, 1 ;  /* 0x3f800000038d7423 */ /* 0x008fce0000000078 */
[----:B------:R3:W4:Y:S01]  /*33b0*/  MUFU.EX2 R0, R123 ;  /* 0x0000007b00007308 */ /* 0x0007220000000800 */
[----:B-1----:R-:W-:-:S07]  /*33c0*/  FFMA R113, R113, R122, 1 ;  /* 0x3f80000071717423 */ /* 0x002fce000000007a */
[----:B------:R-:W1:Y:S01]  /*33d0*/  MUFU.EX2 R128, R128 ;  /* 0x0000008000807308 */ /* 0x000e620000000800 */
[----:B---3--:R-:W-:Y:S01]  /*33e0*/  FFMA R123, R99, R112, 1 ;  /* 0x3f800000637b7423 */ /* 0x008fe20000000070 */
[----:B--2---:R-:W-:-:S06]  /*33f0*/  FFMA R119, R119, R126, 1 ;  /* 0x3f80000077777423 */ /* 0x004fcc000000007e */
[----:B------:R-:W2:Y:S01]  /*3400*/  MUFU.EX2 R4, R5 ;  /* 0x0000000500047308 */ /* 0x000ea20000000800 */
[----:B----4-:R-:W-:-:S07]  /*3410*/  FFMA R136, R121, R0, 1 ;  /* 0x3f80000079887423 */ /* 0x010fce0000000000 */
[----:B------:R-:W3:Y:S01]  /*3420*/  MUFU.EX2 R108, R108 ;  /* 0x0000006c006c7308 */ /* 0x000ee20000000800 */
[----:B-1----:R-:W-:Y:S01]  /*3430*/  FFMA R103, R103, R128, 1 ;  /* 0x3f80000067677423 */ /* 0x002fe20000000080 */
[----:B--2---:R-:W-:Y:S01]  /*3440*/  FFMA R23, R23, R4, 1 ;  /* 0x3f80000017177423 */ /* 0x004fe20000000004 */
[----:B---3--:R-:W-:Y:S01]  /*3450*/  FFMA R21, R21, R108, 1 ;  /* 0x3f80000015157423 */ /* 0x008fe2000000006c */
[----:B------:R-:W-:Y:S06]  /*3460*/  @P2 BRA `(.L_x_52) ;  /* 0x0000000000142947 */ /* 0x000fec0003800000 */
[----:B------:R-:W-:Y:S01]  /*3470*/  IMAD.MOV.U32 R0, RZ, RZ, R131 ;  /* 0x000000ffff007224 */ /* 0x000fe200078e0083 */
[----:B------:R-:W-:-:S07]  /*3480*/  MOV R4, 0x34a0 ;  /* 0x000034a000047802 */ /* 0x000fce0000000f00 */
[----:B------:R-:W-:Y:S05]  /*3490*/  CALL.REL.NOINC `($__internal_0_$__cuda_sm20_rcp_rn_f32_slowpath) ;  /* 0x000000a800747944 */ /* 0x000fea0003c00000 */
[----:B------:R-:W-:Y:S01]  /*34a0*/  MOV R108, R0 ;  /* 0x00000000006c7202 */ /* 0x000fe20000000f00 */
[----:B------:R-:W-:Y:S06]  /*34b0*/  BRA `(.L_x_53) ;  /* 0x0000000000107947 */ /* 0x000fec0003800000 */
.L_x_52:
[----:B------:R-:W1:Y:S02]  /*34c0*/  MUFU.RCP R108, R131 ;  /* 0x00000083006c7308 */ /* 0x000e640000001000 */
[----:B-1----:R-:W-:-:S04]  /*34d0*/  FFMA R0, R131, R108, -1 ;  /* 0xbf80000083007423 */ /* 0x002fc8000000006c */
[----:B------:R-:W-:-:S04]  /*34e0*/  FADD.FTZ R3, -R0, -RZ ;  /* 0x800000ff00037221 */ /* 0x000fc80000010100 */
[----:B------:R-:W-:-:S07]  /*34f0*/  FFMA R108, R108, R3, R108 ;  /* 0x000000036c6c7223 */ /* 0x000fce000000006c */
.L_x_53:
[----:B------:R-:W-:Y:S05]  /*3500*/  BSYNC B1 ;  /* 0x0000000000017941 */ /* 0x000fea0003800000 */
.L_x_51:
[----:B------:R-:W-:Y:S01]  /*3510*/  IADD3 R0, R117, 0x1800000, RZ ;  /* 0x0180000075007810 */ /* 0x000fe20007ffe0ff */
[----:B------:R-:W-:Y:S03]  /*3520*/  BSSY B1, `(.L_x_54) ;  /* 0x000000d000017945 */ /* 0x000fe60003800000 */
[----:B------:R-:W-:-:S04]  /*3530*/  LOP3.LUT R0, R0, 0x7f800000, RZ, 0xc0, !PT ;  /* 0x7f80000000007812 */ /* 0x000fc800078ec0ff */
[----:B------:R-:W-:-:S13]  /*3540*/  ISETP.GT.U32.AND P2, PT, R0, 0x1ffffff, PT ;  /* 0x01ffffff0000780c */ /* 0x000fda0003f44070 */
[----:B------:R-:W-:Y:S05]  /*3550*/  @P2 BRA `(.L_x_55) ;  /* 0x0000000000142947 */ /* 0x000fea0003800000 */
[----:B------:R-:W-:Y:S01]  /*3560*/  IMAD.MOV.U32 R0, RZ, RZ, R117 ;  /* 0x000000ffff007224 */ /* 0x000fe200078e0075 */
[----:B------:R-:W-:-:S07]  /*3570*/  MOV R4, 0x3590 ;  /* 0x0000359000047802 */ /* 0x000fce0000000f00 */
[----:B------:R-:W-:Y:S05]  /*3580*/  CALL.REL.NOINC `($__internal_0_$__cuda_sm20_rcp_rn_f32_slowpath) ;  /* 0x000000a800387944 */ /* 0x000fea0003c00000 */
[----:B------:R-:W-:Y:S01]  /*3590*/  MOV R112, R0 ;  /* 0x0000000000707202 */ /* 0x000fe20000000f00 */
[----:B------:R-:W-:Y:S06]  /*35a0*/  BRA `(.L_x_56) ;  /* 0x0000000000107947 */ /* 0x000fec0003800000 */
.L_x_55:
[----:B------:R-:W1:Y:S02]  /*35b0*/  MUFU.RCP R112, R117 ;  /* 0x0000007500707308 */ /* 0x000e640000001000 */
[----:B-1----:R-:W-:-:S04]  /*35c0*/  FFMA R0, R117, R112, -1 ;  /* 0xbf80000075007423 */ /* 0x002fc80000000070 */
[----:B------:R-:W-:-:S04]  /*35d0*/  FADD.FTZ R3, -R0, -RZ ;  /* 0x800000ff00037221 */ /* 0x000fc80000010100 */
[----:B------:R-:W-:-:S07]  /*35e0*/  FFMA R112, R112, R3, R112 ;  /* 0x0000000370707223 */ /* 0x000fce0000000070 */
.L_x_56:
[----:B------:R-:W-:Y:S05]  /*35f0*/  BSYNC B1 ;  /* 0x0000000000017941 */ /* 0x000fea0003800000 */
.L_x_54:
        /* <DEDUP_REMOVED lines=10> */
.L_x_58:
[----:B------:R-:W1:Y:S02]  /*36a0*/  MUFU.RCP R118, R133 ;  /* 0x0000008500767308 */ /* 0x000e640000001000 */
[----:B-1----:R-:W-:-:S04]  /*36b0*/  FFMA R0, R133, R118, -1 ;  /* 0xbf80000085007423 */ /* 0x002fc80000000076 */
[----:B------:R-:W-:-:S04]  /*36c0*/  FADD.FTZ R3, -R0, -RZ ;  /* 0x800000ff00037221 */ /* 0x000fc80000010100 */
[----:B------:R-:W-:-:S07]  /*36d0*/  FFMA R118, R118, R3, R118 ;  /* 0x0000000376767223 */ /* 0x000fce0000000076 */
.L_x_59:
[----:B------:R-:W-:Y:S05]  /*36e0*/  BSYNC B1 ;  /* 0x0000000000017941 */ /* 0x000fea0003800000 */
.L_x_57:
        /* <DEDUP_REMOVED lines=10> */
.L_x_61:
[----:B------:R-:W1:Y:S02]  /*3790*/  MUFU.RCP R120, R135 ;  /* 0x0000008700787308 */ /* 0x000e640000001000 */
[----:B-1----:R-:W-:-:S04]  /*37a0*/  FFMA R0, R135, R120, -1 ;  /* 0xbf80000087007423 */ /* 0x002fc80000000078 */
[----:B------:R-:W-:-:S04]  /*37b0*/  FADD.FTZ R3, -R0, -RZ ;  /* 0x800000ff00037221 */ /* 0x000fc80000010100 */
[----:B------:R-:W-:-:S07]  /*37c0*/  FFMA R120, R120, R3, R120 ;  /* 0x0000000378787223 */ /* 0x000fce0000000078 */
.L_x_62:
[----:B------:R-:W-:Y:S05]  /*37d0*/  BSYNC B1 ;  /* 0x0000000000017941 */ /* 0x000fea0003800000 */
.L_x_60:
        /* <DEDUP_REMOVED lines=10> */
.L_x_64:
[----:B------:R-:W1:Y:S02]  /*3880*/  MUFU.RCP R122, R123 ;  /* 0x0000007b007a7308 */ /* 0x000e640000001000 */
[----:B-1----:R-:W-:-:S04]  /*3890*/  FFMA R0, R123, R122, -1 ;  /* 0xbf8000007b007423 */ /* 0x002fc8000000007a */
[----:B------:R-:W-:-:S04]  /*38a0*/  FADD.FTZ R3, -R0, -RZ ;  /* 0x800000ff00037221 */ /* 0x000fc80000010100 */
[----:B------:R-:W-:-:S07]  /*38b0*/  FFMA R122, R122, R3, R122 ;  /* 0x000000037a7a7223 */ /* 0x000fce000000007a */
.L_x_65:
[----:B------:R-:W-:Y:S05]  /*38c0*/  BSYNC B1 ;  /* 0x0000000000017941 */ /* 0x000fea0003800000 */
.L_x_63:
        /* <DEDUP_REMOVED lines=10> */
.L_x_67:
[----:B------:R-:W1:Y:S02]  /*3970*/  MUFU.RCP R124, R137 ;  /* 0x00000089007c7308 */ /* 0x000e640000001000 */
[----:B-1----:R-:W-:-:S04]  /*3980*/  FFMA R0, R137, R124, -1 ;  /* 0xbf80000089007423 */ /* 0x002fc8000000007c */
[----:B------:R-:W-:-:S04]  /*3990*/  FADD.FTZ R3, -R0, -RZ ;  /* 0x800000ff00037221 */ /* 0x000fc80000010100 */
[----:B------:R-:W-:-:S07]  /*39a0*/  FFMA R124, R124, R3, R124 ;  /* 0x000000037c7c7223 */ /* 0x000fce000000007c */
.L_x_68:
[----:B------:R-:W-:Y:S05]  /*39b0*/  BSYNC B1 ;  /* 0x0000000000017941 */ /* 0x000fea0003800000 */
.L_x_66:
        /* <DEDUP_REMOVED lines=10> */
.L_x_70:
[----:B------:R-:W1:Y:S02]  /*3a60*/  MUFU.RCP R126, R139 ;  /* 0x0000008b007e7308 */ /* 0x000e640000001000 */
[----:B-1----:R-:W-:-:S04]  /*3a70*/  FFMA R0, R139, R126, -1 ;  /* 0xbf8000008b007423 */ /* 0x002fc8000000007e */
[----:B------:R-:W-:-:S04]  /*3a80*/  FADD.FTZ R3, -R0, -RZ ;  /* 0x800000ff00037221 */ /* 0x000fc80000010100 */
[----:B------:R-:W-:-:S07]  /*3a90*/  FFMA R126, R126, R3, R126 ;  /* 0x000000037e7e7223 */ /* 0x000fce000000007e */
.L_x_71:
[----:B------:R-:W-:Y:S05]  /*3aa0*/  BSYNC B1 ;  /* 0x0000000000017941 */ /* 0x000fea0003800000 */
.L_x_69:
        /* <DEDUP_REMOVED lines=10> */
.L_x_73:
[----:B------:R-:W1:Y:S02]  /*3b50*/  MUFU.RCP R128, R111 ;  /* 0x0000006f00807308 */ /* 0x000e640000001000 */
[----:B-1----:R-:W-:-:S04]  /*3b60*/  FFMA R0, R111, R128, -1 ;  /* 0xbf8000006f007423 */ /* 0x002fc80000000080 */
[----:B------:R-:W-:-:S04]  /*3b70*/  FADD.FTZ R3, -R0, -RZ ;  /* 0x800000ff00037221 */ /* 0x000fc80000010100 */
[----:B------:R-:W-:-:S07]  /*3b80*/  FFMA R128, R128, R3, R128 ;  /* 0x0000000380807223 */ /* 0x000fce0000000080 */
.L_x_74:
[----:B------:R-:W-:Y:S05]  /*3b90*/  BSYNC B1 ;  /* 0x0000000000017941 */ /* 0x000fea0003800000 */
.L_x_72:
        /* <DEDUP_REMOVED lines=10> */
.L_x_76:
[----:B------:R-:W1:Y:S02]  /*3c40*/  MUFU.RCP R130, R141 ;  /* 0x0000008d00827308 */ /* 0x000e640000001000 */
[----:B-1----:R-:W-:-:S04]  /*3c50*/  FFMA R0, R141, R130, -1 ;  /* 0xbf8000008d007423 */ /* 0x002fc80000000082 */
[----:B------:R-:W-:-:S04]  /*3c60*/  FADD.FTZ R3, -R0, -RZ ;  /* 0x800000ff00037221 */ /* 0x000fc80000010100 */
[----:B------:R-:W-:-:S07]  /*3c70*/  FFMA R130, R130, R3, R130 ;  /* 0x0000000382827223 */ /* 0x000fce0000000082 */
.L_x_77:
[----:B------:R-:W-:Y:S05]  /*3c80*/  BSYNC B1 ;  /* 0x0000000000017941 */ /* 0x000fea0003800000 */
.L_x_75:
        /* <DEDUP_REMOVED lines=10> */
.L_x_79:
[----:B------:R-:W1:Y:S02]  /*3d30*/  MUFU.RCP R132, R113 ;  /* 0x0000007100847308 */ /* 0x000e640000001000 */
[----:B-1----:R-:W-:-:S04]  /*3d40*/  FFMA R0, R113, R132, -1 ;  /* 0xbf80000071007423 */ /* 0x002fc80000000084 */
[----:B------:R-:W-:-:S04]  /*3d50*/  FADD.FTZ R3, -R0, -RZ ;  /* 0x800000ff00037221 */ /* 0x000fc80000010100 */
[----:B------:R-:W-:-:S07]  /*3d60*/  FFMA R132, R132, R3, R132 ;  /* 0x0000000384847223 */ /* 0x000fce0000000084 */
.L_x_80:
[----:B------:R-:W-:Y:S05]  /*3d70*/  BSYNC B1 ;  /* 0x0000000000017941 */ /* 0x000fea0003800000 */
.L_x_78:
        /* <DEDUP_REMOVED lines=10> */
.L_x_82:
[----:B------:R-:W1:Y:S02]  /*3e20*/  MUFU.RCP R111, R134 ;  /* 0x00000086006f7308 */ /* 0x000e640000001000 */
[----:B-1----:R-:W-:-:S04]  /*3e30*/  FFMA R0, R134, R111, -1 ;  /* 0xbf80000086007423 */ /* 0x002fc8000000006f */
[----:B------:R-:W-:-:S04]  /*3e40*/  FADD.FTZ R0, -R0, -RZ ;  /* 0x800000ff00007221 */ /* 0x000fc80000010100 */
[----:B------:R-:W-:-:S07]  /*3e50*/  FFMA R111, R111, R0, R111 ;  /* 0x000000006f6f7223 */ /* 0x000fce000000006f */
.L_x_83:
[----:B------:R-:W-:Y:S05]  /*3e60*/  BSYNC B1 ;  /* 0x0000000000017941 */ /* 0x000fea0003800000 */
.L_x_81:
        /* <DEDUP_REMOVED lines=10> */
.L_x_85:
[----:B------:R-:W1:Y:S02]  /*3f10*/  MUFU.RCP R134, R119 ;  /* 0x0000007700867308 */ /* 0x000e640000001000 */
[----:B-1----:R-:W-:-:S04]  /*3f20*/  FFMA R0, R119, R134, -1 ;  /* 0xbf80000077007423 */ /* 0x002fc80000000086 */
[----:B------:R-:W-:-:S04]  /*3f30*/  FADD.FTZ R3, -R0, -RZ ;  /* 0x800000ff00037221 */ /* 0x000fc80000010100 */
[----:B------:R-:W-:-:S07]  /*3f40*/  FFMA R134, R134, R3, R134 ;  /* 0x0000000386867223 */ /* 0x000fce0000000086 */
.L_x_86:
[----:B------:R-:W-:Y:S05]  /*3f50*/  BSYNC B1 ;  /* 0x0000000000017941 */ /* 0x000fea0003800000 */
.L_x_84:
        /* <DEDUP_REMOVED lines=10> */
.L_x_88:
[----:B------:R-:W1:Y:S02]  /*4000*/  MUFU.RCP R113, R136 ;  /* 0x0000008800717308 */ /* 0x000e640000001000 */
[----:B-1----:R-:W-:-:S04]  /*4010*/  FFMA R0, R136, R113, -1 ;  /* 0xbf80000088007423 */ /* 0x002fc80000000071 */
[----:B------:R-:W-:-:S04]  /*4020*/  FADD.FTZ R0, -R0, -RZ ;  /* 0x800000ff00007221 */ /* 0x000fc80000010100 */
[----:B------:R-:W-:-:S07]  /*4030*/  FFMA R113, R113, R0, R113 ;  /* 0x0000000071717223 */ /* 0x000fce0000000071 */
.L_x_89:
[----:B------:R-:W-:Y:S05]  /*4040*/  BSYNC B1 ;  /* 0x0000000000017941 */ /* 0x000fea0003800000 */
.L_x_87:
        /* <DEDUP_REMOVED lines=10> */
.L_x_91:
[----:B------:R-:W1:Y:S02]  /*40f0*/  MUFU.RCP R136, R103 ;  /* 0x0000006700887308 */ /* 0x000e640000001000 */
[----:B-1----:R-:W-:-:S04]  /*4100*/  FFMA R0, R103, R136, -1 ;  /* 0xbf80000067007423 */ /* 0x002fc80000000088 */
[----:B------:R-:W-:-:S04]  /*4110*/  FADD.FTZ R3, -R0, -RZ ;  /* 0x800000ff00037221 */ /* 0x000fc80000010100 */
[----:B------:R-:W-:-:S07]  /*4120*/  FFMA R136, R136, R3, R136 ;  /* 0x0000000388887223 */ /* 0x000fce0000000088 */
.L_x_92:
[----:B------:R-:W-:Y:S05]  /*4130*/  BSYNC B1 ;  /* 0x0000000000017941 */ /* 0x000fea0003800000 */
.L_x_90:
        /* <DEDUP_REMOVED lines=10> */
.L_x_94:
[----:B------:R-:W1:Y:S02]  /*41e0*/  MUFU.RCP R0, R23 ;  /* 0x0000001700007308 */ /* 0x000e640000001000 */
[----:B-1----:R-:W-:-:S04]  /*41f0*/  FFMA R3, R23, R0, -1 ;  /* 0xbf80000017037423 */ /* 0x002fc80000000000 */
[----:B------:R-:W-:-:S04]  /*4200*/  FADD.FTZ R3, -R3, -RZ ;  /* 0x800000ff03037221 */ /* 0x000fc80000010100 */
[----:B------:R-:W-:-:S07]  /*4210*/  FFMA R103, R0, R3, R0 ;  /* 0x0000000300677223 */ /* 0x000fce0000000000 */
.L_x_95:
[----:B------:R-:W-:Y:S05]  /*4220*/  BSYNC B1 ;  /* 0x0000000000017941 */ /* 0x000fea0003800000 */
.L_x_93:
        /* <DEDUP_REMOVED lines=8> */
[----:B------:R-:W-:Y:S05]  /*42b0*/  BRA `(.L_x_98) ;  /* 0x0000000000107947 */ /* 0x000fea0003800000 */
.L_x_97:
[----:B------:R-:W1:Y:S02]  /*42c0*/  MUFU.RCP R0, R21 ;  /* 0x0000001500007308 */ /* 0x000e640000001000 */
[----:B-1----:R-:W-:-:S04]  /*42d0*/  FFMA R3, R21, R0, -1 ;  /* 0xbf80000015037423 */ /* 0x002fc80000000000 */
[----:B------:R-:W-:-:S04]  /*42e0*/  FADD.FTZ R3, -R3, -RZ ;  /* 0x800000ff03037221 */ /* 0x000fc80000010100 */
[----:B------:R-:W-:-:S07]  /*42f0*/  FFMA R0, R0, R3, R0 ;  /* 0x0000000300007223 */ /* 0x000fce0000000000 */
.L_x_98:
[----:B------:R-:W-:Y:S05]  /*4300*/  BSYNC B1 ;  /* 0x0000000000017941 */ /* 0x000fea0003800000 */
.L_x_96:
[----:B------:R-:W-:Y:S01]  /*4310*/  FMUL R108, R7, R108 ;  /* 0x0000006c076c7220 */ /* 0x000fe20000400000 */
        /* <DEDUP_REMOVED lines=15> */
[----:B------:R-:W-:Y:S01]  /*4410*/  LEA R34, R90, UR51, 0x1 ;  /* 0x000000335a227c11 */ /* 0x000fe2000f8e08ff */
[----:B------:R-:W-:Y:S05]  /*4420*/  WARPSYNC.ALL ;  /* 0x0000000000007948 */ /* 0x000fea0003800000 */
[----:B------:R-:W-:Y:S01]  /*4430*/  F2FP.BF16.F32.PACK_AB R36, R25, R108 ;  /* 0x0000006c1924723e */ /* 0x000fe200000010ff */
[----:B------:R-:W-:Y:S01]  /*4440*/  BSSY B0, `(.L_x_99) ;  /* 0x000001a000007945 */ /* 0x000fe20003800000 */
[----:B------:R-:W-:-:S02]  /*4450*/  F2FP.BF16.F32.PACK_AB R37, R27, R118 ;  /* 0x000000761b25723e */ /* 0x000fc400000010ff */
[----:B------:R-:W-:Y:S02]  /*4460*/  F2FP.BF16.F32.PACK_AB R38, R29, R122 ;  /* 0x0000007a1d26723e */ /* 0x000fe400000010ff */
[----:B------:R-:W-:Y:S02]  /*4470*/  F2FP.BF16.F32.PACK_AB R39, R31, R126 ;  /* 0x0000007e1f27723e */ /* 0x000fe400000010ff */
[----:B------:R-:W-:Y:S02]  /*4480*/  F2FP.BF16.F32.PACK_AB R119, R0, R103 ;  /* 0x000000670077723e */ /* 0x000fe400000010ff */
[----:B------:R-:W-:Y:S01]  /*4490*/  F2FP.BF16.F32.PACK_AB R116, R33, R130 ;  /* 0x000000822174723e */ /* 0x000fe200000010ff */
[----:B------:R1:W-:Y:S01]  /*44a0*/  STSM.16.M88.4 [R34+0x200], R36 ;  /* 0x0002002422007844 */ /* 0x0003e20000000200 */
[----:B------:R-:W-:Y:S02]  /*44b0*/  F2FP.BF16.F32.PACK_AB R117, R134, R111 ;  /* 0x0000006f8675723e */ /* 0x000fe400000010ff */
[----:B------:R-:W-:-:S02]  /*44c0*/  F2FP.BF16.F32.PACK_AB R118, R136, R113 ;  /* 0x000000718876723e */ /* 0x000fc400000010ff */
[----:B------:R-:W-:Y:S02]  /*44d0*/  LEA R0, R95, R34, 0x1 ;  /* 0x000000225f007211 */ /* 0x000fe400078e08ff */
[----:B------:R-:W-:-:S03]  /*44e0*/  ISETP.GT.U32.AND P5, PT, R94, 0x3e, PT ;  /* 0x0000003e5e00780c */ /* 0x000fc60003fa4070 */
[----:B------:R1:W-:Y:S01]  /*44f0*/  STSM.16.M88.4 [R0+0x200], R116 ;  /* 0x0002007400007844 */ /* 0x0003e20000000200 */
[----:B------:R-:W-:Y:S01]  /*4500*/  @!PT LDS RZ, [RZ] ;  /* 0x00000000fffff984 */ /* 0x000fe20000000800 */
[----:B------:R-:W-:Y:S01]  /*4510*/  @!PT LDS RZ, [RZ] ;  /* 0x00000000fffff984 */ /* 0x000fe20000000800 */
[----:B------:R-:W-:Y:S01]  /*4520*/  @!PT LDS RZ, [RZ] ;  /* 0x00000000fffff984 */ /* 0x000fe20000000800 */
[----:B------:R-:W-:Y:S01]  /*4530*/  @!PT LDS RZ, [RZ] ;  /* 0x00000000fffff984 */ /* 0x000fe20000000800 */
[----:B------:R2:W-:Y:S06]  /*4540*/  MEMBAR.ALL.CTA ;  /* 0x0000000000007992 */ /* 0x0005ec0000008000 */
[----:B--2---:R-:W2:Y:S02]  /*4550*/  FENCE.VIEW.ASYNC.S ;  /* 0x00000000000073c6 */ /* 0x004ea40000000000 */
[----:B--2---:R-:W-:Y:S06]  /*4560*/  BAR.SYNC.DEFER_BLOCKING 0x1, 0x100 ;  /* 0x0044000000007b1d */ /* 0x004fec0000010000 */
[----:B------:R-:W-:Y:S05]  /*4570*/  @P5 BRA `(.L_x_100) ;  /* 0x0000000000185947 */ /* 0x000fea0003800000 */
[----:B------:R-:W-:Y:S02]  /*4580*/  UIADD3 UR4, UP0, UR54, 0x4f0, URZ ;  /* 0x000004f036047890 */ /* 0x000fe4000ff1e03f */
[----:B------:R-:W-:Y:S02]  /*4590*/  UIADD3 UR44, UR51, 0x200, URZ ;  /* 0x00000200332c7890 */ /* 0x000fe4000fffe03f */
[----:B------:R-:W-:-:S09]  /*45a0*/  UIADD3.X UR5, URZ, UR55, URZ, UP0, !UPT ;  /* 0x000000373f057290 */ /* 0x000fd200087fe43f */
[----:B------:R2:W-:Y:S01]  /*45b0*/  UTMASTG.3D [UR44], [UR4] ;  /* 0x0000002c040073b5 */ /* 0x0005e20008010000 */
[----:B------:R0:W-:Y:S01]  /*45c0*/  UTMACMDFLUSH ;  /* 0x00000000000079b7 */ /* 0x0001e20000000000 */
[----:B--2---:R-:W-:-:S04]  /*45d0*/  DEPBAR.LE SB0, 0x1 ;  /* 0x000080400000791a */ /* 0x004fc80000000000 */
.L_x_100:
[----:B------:R-:W-:Y:S05]  /*45e0*/  BSYNC B0 ;  /* 0x0000000000007941 */ /* 0x000fea0003800000 */
.L_x_99:
[----:B------:R-:W-:Y:S01]  /*45f0*/  BAR.SYNC.DEFER_BLOCKING 0x1, 0x100 ;  /* 0x0044000000007b1d */ /* 0x000fe20000010000 */
[----:B------:R-:W-:Y:S02]  /*4600*/  ISETP.NE.AND P2, PT, RZ, UR41, PT ;  /* 0x00000029ff007c0c */ /* 0x000fe4000bf45270 */
[----:B------:R-:W-:-:S11]  /*4610*/  IADD3 R7, R34, 0x200, RZ ;  /* 0x0000020022077810 */ /* 0x000fd60007ffe0ff */
[----:B------:R-:W-:Y:S05]  /*4620*/  @!P2 BRA `(.L_x_101) ;  /* 0x000000000034a947 */ /* 0x000fea0003800000 */
[----:B------:R-:W-:Y:S04]  /*4630*/  BSSY B0, `(.L_x_102) ;  /* 0x0000009000007945 */ /* 0x000fe80003800000 */
[----:B------:R-:W-:Y:S05]  /*4640*/  @P0 BRA `(.L_x_103) ;  /* 0x00000000001c0947 */ /* 0x000fea0003800000 */
[----:B------:R-:W-:-:S13]  /*4650*/  ISETP.NE.AND P2, PT, R107, 0x3, PT ;  /* 0x000000036b00780c */ /* 0x000fda0003f45270 */
[----:B------:R-:W-:Y:S05]  /*4660*/  @!P2 BRA `(.L_x_104) ;  /* 0x000000000004a947 */ /* 0x000fea0003800000 */
[----:B------:R-:W-:Y:S01]  /*4670*/  BPT.TRAP 0x1 ;  /* 0x000000040000795c */ /* 0x000fe20000300000 */
.L_x_104:
[----:B------:R-:W-:-:S04]  /*4680*/  ULEA UR4, UR40, UR51, 0x3 ;  /* 0x0000003328047291 */ /* 0x000fc8000f8e183f */
[----:B------:R-:W-:-:S04]  /*4690*/  UIADD3 UR4, UR4, 0x80, URZ ;  /* 0x0000008004047890 */ /* 0x000fc8000fffe03f */
[----:B------:R-:W-:-:S09]  /*46a0*/  UPRMT UR4, UR50, 0x654, UR4 ;  /* 0x0000065432047896 */ /* 0x000fd20008000004 */
[----:B------:R-:W-:Y:S03]  /*46b0*/  SYNCS.ARRIVE.TRANS64.RED.A1T0 RZ, [UR4], RZ ;  /* 0x000000ffffff79a7 */ /* 0x000fe60008100404 */
.L_x_103:
[----:B------:R-:W-:Y:S05]  /*46c0*/  BSYNC B0 ;  /* 0x0000000000007941 */ /* 0x000fea0003800000 */
.L_x_102:
[----:B------:R-:W-:-:S04]  /*46d0*/  UIADD3 UR40, UR40, 0x1, URZ ;  /* 0x0000000128287890 */ /* 0x000fc8000fffe03f */
[----:B------:R-:W-:-:S04]  /*46e0*/  UISETP.NE.AND UP0, UPT, UR40, 0x4, UPT ;  /* 0x000000042800788c */ /* 0x000fc8000bf05270 */
[----:B------:R-:W-:-:S12]  /*46f0*/  USEL UR40, UR40, URZ, UP0 ;  /* 0x0000003f28287287 */ /* 0x000fd80008000000 */
.L_x_101:
[----:B------:R-:W-:Y:S04]  /*4700*/  BSSY B0, `(.L_x_105) ;  /* 0x0000032000007945 */ /* 0x000fe80003800000 */
[----:B------:R-:W-:Y:S05]  /*4710*/  @P0 BRA `(.L_x_106) ;  /* 0x0000000000c00947 */ /* 0x000fea0003800000 */
[----:B------:R-:W-:-:S13]  /*4720*/  ISETP.NE.AND P2, PT, R107, 0x3, PT ;  /* 0x000000036b00780c */ /* 0x000fda0003f45270 */
[----:B------:R-:W-:Y:S05]  /*4730*/  @!P2 BRA `(.L_x_107) ;  /* 0x000000000004a947 */ /* 0x000fea0003800000 */
[----:B------:R-:W-:Y:S01]  /*4740*/  BPT.TRAP 0x1 ;  /* 0x000000040000795c */ /* 0x000fe20000300000 */
.L_x_107:
[----:B-1----:R-:W-:Y:S01]  /*4750*/  LEA R0, R6, UR51, 0x3 ;  /* 0x0000003306007c11 */ /* 0x002fe2000f8e18ff */
[----:B------:R-:W-:Y:S01]  /*4760*/  BSSY B1, `(.L_x_108) ;  /* 0x0000004000017945 */ /* 0x000fe20003800000 */
[----:B------:R-:W-:-:S04]  /*4770*/  SHF.L.U32 R3, R93, 0x1f, RZ ;  /* 0x0000001f5d037819 */ /* 0x000fc800000006ff */
[----:B------:R-:W1:Y:S02]  /*4780*/  SYNCS.PHASECHK.TRANS64.TRYWAIT P2, [R0+URZ+0x60], R3 ;  /* 0x00006003000075a7 */ /* 0x000e64000804017f */
[----:B-1----:R-:W-:Y:S05]  /*4790*/  @!P2 BRA `(.L_x_109) ;  /* 0x00000090000ca947 */ /* 0x002fea0003800000 */
.L_x_361:
[----:B------:R-:W-:Y:S05]  /*47a0*/  BSYNC B1 ;  /* 0x0000000000017941 */ /* 0x000fea0003800000 */
.L_x_108:
[----:B------:R-:W-:Y:S05]  /*47b0*/  @P1 BRA `(.L_x_110) ;  /* 0x0000000000941947 */ /* 0x000fea0003800000 */
[----:B-1----:R-:W-:Y:S01]  /*47c0*/  IMAD R0, R6, 0x2000, R7 ;  /* 0x0000200006007824 */ /* 0x002fe200078e0207 */
[----:B------:R-:W-:Y:S05]  /*47d0*/  WARPSYNC.ALL ;  /* 0x0000000000007948 */ /* 0x000fea0003800000 */
[----:B------:R-:W-:Y:S01]  /*47e0*/  LEA R3, R95, R0, 0x1 ;  /* 0x000000005f037211 */ /* 0x000fe200078e08ff */
[----:B------:R-:W1:Y:S04]  /*47f0*/  LDSM.16.M88.4 R8, [R0] ;  /* 0x000000000008783b */ /* 0x000e680000000200 */
[----:B------:R-:W2:Y:S01]  /*4800*/  LDSM.16.M88.4 R28, [R3] ;  /* 0x00000000031c783b */ /* 0x000ea20000000200 */
[----:B-1----:R-:W-:Y:S01]  /*4810*/  IMAD.U32 R15, R9, 0x10000, RZ ;  /* 0x00010000090f7824 */ /* 0x002fe200078e00ff */
[----:B------:R-:W-:-:S02]  /*4820*/  SHF.L.U32 R25, R11, 0x10, RZ ;  /* 0x000000100b197819 */ /* 0x000fc400000006ff */
[----:B------:R-:W-:Y:S01]  /*4830*/  SHF.L.U32 R5, R8, 0x10, RZ ;  /* 0x0000001008057819 */ /* 0x000fe200000006ff */
[----:B--2---:R-:W-:Y:S01]  /*4840*/  IMAD.U32 R39, R31, 0x10000, RZ ;  /* 0x000100001f277824 */ /* 0x004fe200078e00ff */
[----:B------:R-:W-:Y:S01]  /*4850*/  SHF.L.U32 R3, R29, 0x10, RZ ;  /* 0x000000101d037819 */ /* 0x000fe200000006ff */
[----:B------:R-:W-:Y:S01]  /*4860*/  IMAD.U32 R27, R28, 0x10000, RZ ;  /* 0x000100001c1b7824 */ /* 0x000fe200078e00ff */
[----:B------:R-:W-:Y:S01]  /*4870*/  LOP3.LUT R13, R8, 0xffff0000, RZ, 0xc0, !PT ;  /* 0xffff0000080d7812 */ /* 0x000fe200078ec0ff */
[C---:B------:R-:W-:Y:S01]  /*4880*/  FMUL R8, R92.reuse, R5 ;  /* 0x000000055c087220 */ /* 0x040fe20000400000 */
[----:B------:R-:W-:Y:S01]  /*4890*/  LOP3.LUT R9, R9, 0xffff0000, RZ, 0xc0, !PT ;  /* 0xffff000009097812 */ /* 0x000fe200078ec0ff */
[----:B------:R-:W-:Y:S01]  /*48a0*/  FMUL R12, R92, R15 ;  /* 0x0000000f5c0c7220 */ /* 0x000fe20000400000 */
[----:B------:R-:W-:Y:S01]  /*48b0*/  SHF.L.U32 R21, R10, 0x10, RZ ;  /* 0x000000100a157819 */ /* 0x000fe200000006ff */
[----:B------:R-:W-:Y:S01]  /*48c0*/  FMUL R24, R92, R25 ;  /* 0x000000195c187220 */ /* 0x000fe20000400000 */
[----:B------:R-:W-:Y:S01]  /*48d0*/  LOP3.LUT R23, R10, 0xffff0000, RZ, 0xc0, !PT ;  /* 0xffff00000a177812 */ /* 0x000fe200078ec0ff */
[C---:B------:R-:W-:Y:S01]  /*48e0*/  FMUL R10, R92.reuse, R13 ;  /* 0x0000000d5c0a7220 */ /* 0x040fe20000400000 */
[----:B------:R-:W-:Y:S01]  /*48f0*/  LOP3.LUT R11, R11, 0xffff0000, RZ, 0xc0, !PT ;  /* 0xffff00000b0b7812 */ /* 0x000fe200078ec0ff */
[----:B------:R-:W-:Y:S01]  /*4900*/  FMUL R14, R92, R9 ;  /* 0x000000095c0e7220 */ /* 0x000fe20000400000 */
        /* <DEDUP_REMOVED lines=9> */
[C---:B------:R-:W-:Y:S01]  /*49a0*/  FMUL R26, R92.reuse, R33 ;  /* 0x000000215c1a7220 */ /* 0x040fe20000400000 */
[C---:B------:R-:W-:Y:S01]  /*49b0*/  FMUL R102, R92.reuse, R3 ;  /* 0x000000035c667220 */ /* 0x040fe20000400000 */
[C---:B------:R-:W-:Y:S01]  /*49c0*/  FMUL R28, R92.reuse, R29 ;  /* 0x0000001d5c1c7220 */ /* 0x040fe20000400000 */
[C---:B------:R-:W-:Y:S01]  /*49d0*/  FMUL R104, R92.reuse, R35 ;  /* 0x000000235c687220 */ /* 0x040fe20000400000 */
[C---:B------:R-:W-:Y:S01]  /*49e0*/  FMUL R30, R92.reuse, R37 ;  /* 0x000000255c1e7220 */ /* 0x040fe20000400000 */
[C---:B------:R-:W-:Y:S01]  /*49f0*/  FMUL R106, R92.reuse, R39 ;  /* 0x000000275c6a7220 */ /* 0x040fe20000400000 */
[----:B------:R-:W-:-:S07]  /*4a00*/  FMUL R32, R92, R31 ;  /* 0x0000001f5c207220 */ /* 0x000fce0000400000 */
.L_x_110:
[----:B------:R-:W-:-:S07]  /*4a10*/  IADD3 R6, R6, 0x1, RZ ;  /* 0x0000000106067810 */ /* 0x000fce0007ffe0ff */
.L_x_106:
[----:B------:R-:W-:Y:S05]  /*4a20*/  BSYNC B0 ;  /* 0x0000000000007941 */ /* 0x000fea0003800000 */
.L_x_105:
[----:B------:R-:W-:Y:S01]  /*4a30*/  MOV R99, 0x3bbb989d ;  /* 0x3bbb989d00637802 */ /* 0x000fe20000000f00 */
[C---:B------:R-:W-:Y:S01]  /*4a40*/  FFMA R42, R91.reuse, R42, R12 ;  /* 0x0000002a5b2a7223 */ /* 0x040fe2000000000c */
[----:B------:R-:W-:Y:S02]  /*4a50*/  IMAD.MOV.U32 R124, RZ, RZ, 0x437c0000 ;  /* 0x437c0000ff7c7424 */ /* 0x000fe400078e00ff */
[C---:B------:R-:W-:Y:S01]  /*4a60*/  FFMA R43, R91.reuse, R43, R14 ;  /* 0x0000002b5b2b7223 */ /* 0x040fe2000000000e */
[C---:B------:R-:W-:Y:S01]  /*4a70*/  FFMA R40, R91.reuse, R40, R8 ;  /* 0x000000285b287223 */ /* 0x040fe20000000008 */
[----:B------:R-:W-:Y:S01]  /*4a80*/  FFMA.SAT R5, -R42, R99, 0.5 ;  /* 0x3f0000002a057423 */ /* 0x000fe20000002163 */
[----:B------:R-:W-:Y:S01]  /*4a90*/  FFMA R41, R91, R41, R10 ;  /* 0x000000295b297223 */ /* 0x000fe2000000000a */
[-C--:B------:R-:W-:Y:S01]  /*4aa0*/  FFMA.SAT R11, -R43, R99.reuse, 0.5 ;  /* 0x3f0000002b0b7423 */ /* 0x080fe20000002163 */
[-C--:B-1----:R-:W-:Y:S01]  /*4ab0*/  FFMA.SAT R0, -R40, R99.reuse, 0.5 ;  /* 0x3f00000028007423 */ /* 0x082fe20000002163 */
[----:B------:R-:W-:Y:S01]  /*4ac0*/  FFMA.RM R9, R5, R124, 12582913 ;  /* 0x4b40000105097423 */ /* 0x000fe2000000407c */
[-C--:B------:R-:W-:Y:S01]  /*4ad0*/  FFMA.SAT R4, -R41, R99.reuse, 0.5 ;  /* 0x3f00000029047423 */ /* 0x080fe20000002163 */
[C---:B------:R-:W-:Y:S01]  /*4ae0*/  FFMA R46, R91.reuse, R46, R24 ;  /* 0x0000002e5b2e7223 */ /* 0x040fe20000000018 */
[----:B------:R-:W-:Y:S01]  /*4af0*/  FFMA R44, R91, R44, R20 ;  /* 0x0000002c5b2c7223 */ /* 0x000fe20000000014 */
[----:B------:R-:W-:Y:S01]  /*4b00*/  FADD R5, R9, -12583039 ;  /* 0xcb40007f09057421 */ /* 0x000fe20000000000 */
[-C--:B------:R-:W-:Y:S01]  /*4b10*/  FFMA.RM R13, R11, R124.reuse, 12582913 ;  /* 0x4b4000010b0d7423 */ /* 0x080fe2000000407c */
[-C--:B------:R-:W-:Y:S01]  /*4b20*/  FFMA.RM R0, R0, R124.reuse, 12582913 ;  /* 0x4b40000100007423 */ /* 0x080fe2000000407c */
[-C--:B------:R-:W-:Y:S01]  /*4b30*/  FFMA.RM R4, R4, R124.reuse, 12582913 ;  /* 0x4b40000104047423 */ /* 0x080fe2000000407c */
[----:B------:R-:W-:Y:S01]  /*4b40*/  FFMA R11, -R42, 1.4426950216293334961, -R5 ;  /* 0x3fb8aa3b2a0b7823 */ /* 0x000fe20000000905 */
[-C--:B------:R-:W-:Y:S01]  /*4b50*/  FFMA.SAT R25, -R46, R99.reuse, 0.5 ;  /* 0x3f0000002e197423 */ /* 0x080fe20000002163 */
[----:B------:R-:W-:Y:S01]  /*4b60*/  FFMA.SAT R15, -R44, R99, 0.5 ;  /* 0x3f0000002c0f7423 */ /* 0x000fe20000002163 */
[----:B------:R-:W-:Y:S01]  /*4b70*/  FADD R38, R13, -12583039 ;  /* 0xcb40007f0d267421 */ /* 0x000fe20000000000 */
[----:B------:R-:W-:Y:S01]  /*4b80*/  FADD R3, R0, -12583039 ;  /* 0xcb40007f00037421 */ /* 0x000fe20000000000 */
[----:B------:R-:W-:Y:S01]  /*4b90*/  FADD R36, R4, -12583039 ;  /* 0xcb40007f04247421 */ /* 0x000fe20000000000 */
[C---:B------:R-:W-:Y:S01]  /*4ba0*/  FFMA R47, R91.reuse, R47, R98 ;  /* 0x0000002f5b2f7223 */ /* 0x040fe20000000062 */
[----:B------:R-:W-:Y:S01]  /*4bb0*/  FFMA R11, -R42, 1.925963033500011079e-08, R11 ;  /* 0x32a570602a0b7823 */ /* 0x000fe2000000010b */
[----:B------:R-:W-:Y:S01]  /*4bc0*/  FFMA R45, R91, R45, R22 ;  /* 0x0000002d5b2d7223 */ /* 0x000fe20000000016 */
[-C--:B------:R-:W-:Y:S01]  /*4bd0*/  FFMA.RM R25, R25, R124.reuse, 12582913 ;  /* 0x4b40000119197423 */ /* 0x080fe2000000407c */
[----:B------:R-:W-:Y:S01]  /*4be0*/  FFMA.RM R15, R15, R124, 12582913 ;  /* 0x4b4000010f0f7423 */ /* 0x000fe2000000407c */
[C---:B------:R-:W-:Y:S01]  /*4bf0*/  FFMA R3, -R40.reuse, 1.4426950216293334961, -R3 ;  /* 0x3fb8aa3b28037823 */ /* 0x040fe20000000903 */
[----:B------:R-:W-:Y:S01]  /*4c00*/  FFMA R36, -R41, 1.4426950216293334961, -R36 ;  /* 0x3fb8aa3b29247823 */ /* 0x000fe20000000924 */
[----:B------:R-:W-:Y:S01]  /*4c10*/  FFMA R108, -R43, 1.4426950216293334961, -R38 ;  /* 0x3fb8aa3b2b6c7823 */ /* 0x000fe20000000926 */
[-C--:B------:R-:W-:Y:S01]  /*4c20*/  FFMA.SAT R27, -R47, R99.reuse, 0.5 ;  /* 0x3f0000002f1b7423 */ /* 0x080fe20000002163 */
[----:B------:R1:W-:Y:S01]  /*4c30*/  MUFU.EX2 R38, R11 ;  /* 0x0000000b00267308 */ /* 0x0003e20000000800 */
[-C--:B------:R-:W-:Y:S01]  /*4c40*/  FFMA.SAT R23, -R45, R99.reuse, 0.5 ;  /* 0x3f0000002d177423 */ /* 0x080fe20000002163 */
[----:B------:R-:W-:Y:S01]  /*4c50*/  FADD R21, R15, -12583039 ;  /* 0xcb40007f0f157421 */ /* 0x000fe20000000000 */
[----:B------:R-:W-:Y:S01]  /*4c60*/  FFMA R50, R91, R50, R102 ;  /* 0x000000325b327223 */ /* 0x000fe20000000066 */
[----:B------:R-:W-:Y:S01]  /*4c70*/  FFMA R3, -R40, 1.925963033500011079e-08, R3 ;  /* 0x32a5706028037823 */ /* 0x000fe20000000103 */
[----:B------:R-:W-:Y:S01]  /*4c80*/  FFMA R36, -R41, 1.925963033500011079e-08, R36 ;  /* 0x32a5706029247823 */ /* 0x000fe20000000124 */
[-C--:B------:R-:W-:Y:S01]  /*4c90*/  FFMA.RM R27, R27, R124.reuse, 12582913 ;  /* 0x4b4000011b1b7423 */ /* 0x080fe2000000407c */
[----:B------:R-:W-:Y:S01]  /*4ca0*/  FFMA.RM R23, R23, R124, 12582913 ;  /* 0x4b40000117177423 */ /* 0x000fe2000000407c */
[----:B------:R-:W-:Y:S01]  /*4cb0*/  FFMA R48, R91, R48, R100 ;  /* 0x000000305b307223 */ /* 0x000fe20000000064 */
[----:B-1----:R-:W-:Y:S01]  /*4cc0*/  FADD R11, R25, -12583039 ;  /* 0xcb40007f190b7421 */ /* 0x002fe20000000000 */
[----:B------:R-:W-:Y:S01]  /*4cd0*/  FFMA R21, -R44, 1.4426950216293334961, -R21 ;  /* 0x3fb8aa3b2c157823 */ /* 0x000fe20000000915 */
[----:B------:R-:W-:Y:S01]  /*4ce0*/  FFMA.SAT R33, -R50, R99, 0.5 ;  /* 0x3f00000032217423 */ /* 0x000fe20000002163 */
[----:B------:R1:W-:Y:S01]  /*4cf0*/  MUFU.EX2 R5, R36 ;  /* 0x0000002400057308 */ /* 0x0003e20000000800 */
[----:B------:R-:W-:Y:S01]  /*4d00*/  FFMA R11, -R46, 1.4426950216293334961, -R11 ;  /* 0x3fb8aa3b2e0b7823 */ /* 0x000fe2000000090b */
[----:B------:R-:W-:Y:S01]  /*4d10*/  FFMA R108, -R43, 1.925963033500011079e-08, R108 ;  /* 0x32a570602b6c7823 */ /* 0x000fe2000000016c */
[----:B------:R-:W-:Y:S01]  /*4d20*/  FADD R112, R27, -12583039 ;  /* 0xcb40007f1b707421 */ /* 0x000fe20000000000 */
[----:B------:R-:W-:Y:S01]  /*4d30*/  FFMA R51, R91, R51, R28 ;  /* 0x000000335b337223 */ /* 0x000fe2000000001c */
[----:B------:R-:W-:Y:S01]  /*4d40*/  FFMA.SAT R29, -R48, R99, 0.5 ;  /* 0x3f000000301d7423 */ /* 0x000fe20000002163 */
[----:B------:R-:W-:Y:S01]  /*4d50*/  FFMA R11, -R46, 1.925963033500011079e-08, R11 ;  /* 0x32a570602e0b7823 */ /* 0x000fe2000000010b */
[----:B------:R-:W-:Y:S01]  /*4d60*/  FFMA R21, -R44, 1.925963033500011079e-08, R21 ;  /* 0x32a570602c157823 */ /* 0x000fe20000000115 */
[----:B------:R-:W2:Y:S01]  /*4d70*/  MUFU.EX2 R3, R3 ;  /* 0x0000000300037308 */ /* 0x000ea20000000800 */
[----:B-1----:R-:W-:Y:S01]  /*4d80*/  FADD R36, R23, -12583039 ;  /* 0xcb40007f17247421 */ /* 0x002fe20000000000 */
[-C--:B------:R-:W-:Y:S01]  /*4d90*/  FFMA.RM R33, R33, R124.reuse, 12582913 ;  /* 0x4b40000121217423 */ /* 0x080fe2000000407c */
[----:B------:R-:W-:Y:S01]  /*4da0*/  FFMA R49, R91, R49, R26 ;  /* 0x000000315b317223 */ /* 0x000fe2000000001a */
[----:B------:R-:W-:Y:S01]  /*4db0*/  FFMA R114, -R47, 1.4426950216293334961, -R112 ;  /* 0x3fb8aa3b2f727823 */ /* 0x000fe20000000970 */
[-C--:B------:R-:W-:Y:S01]  /*4dc0*/  FFMA.SAT R35, -R51, R99.reuse, 0.5 ;  /* 0x3f00000033237423 */ /* 0x080fe20000002163 */
[----:B------:R-:W-:Y:S01]  /*4dd0*/  FFMA R110, -R45, 1.4426950216293334961, -R36 ;  /* 0x3fb8aa3b2d6e7823 */ /* 0x000fe20000000924 */
[----:B------:R-:W-:Y:S01]  /*4de0*/  FFMA.RM R29, R29, R124, 12582913 ;  /* 0x4b4000011d1d7423 */ /* 0x000fe2000000407c */
[----:B------:R-:W1:Y:S01]  /*4df0*/  MUFU.EX2 R108, R108 ;  /* 0x0000006c006c7308 */ /* 0x000e620000000800 */
[----:B------:R-:W-:Y:S01]  /*4e00*/  FFMA.SAT R31, -R49, R99, 0.5 ;  /* 0x3f000000311f7423 */ /* 0x000fe20000002163 */
[C---:B------:R-:W-:Y:S01]  /*4e10*/  FFMA R52, R91.reuse, R52, R104 ;  /* 0x000000345b347223 */ /* 0x040fe20000000068 */
[C---:B------:R-:W-:Y:S01]  /*4e20*/  FFMA R53, R91.reuse, R53, R30 ;  /* 0x000000355b357223 */ /* 0x040fe2000000001e */
[C---:B------:R-:W-:Y:S01]  /*4e30*/  FFMA R54, R91.reuse, R54, R106 ;  /* 0x000000365b367223 */ /* 0x040fe2000000006a */
[----:B------:R-:W-:Y:S01]  /*4e40*/  FFMA R55, R91, R55, R32 ;  /* 0x000000375b377223 */ /* 0x000fe20000000020 */
[-C--:B------:R-:W-:Y:S01]  /*4e50*/  FFMA.RM R35, R35, R124.reuse, 12582913 ;  /* 0x4b40000123237423 */ /* 0x080fe2000000407c */
[-C--:B------:R-:W-:Y:S01]  /*4e60*/  FFMA.RM R31, R31, R124.reuse, 12582913 ;  /* 0x4b4000011f1f7423 */ /* 0x080fe2000000407c */
[----:B------:R3:W-:Y:S01]  /*4e70*/  MUFU.EX2 R112, R11 ;  /* 0x0000000b00707308 */ /* 0x0007e20000000800 */
[-C--:B------:R-:W-:Y:S01]  /*4e80*/  FFMA.SAT R37, -R52, R99.reuse, 0.5 ;  /* 0x3f00000034257423 */ /* 0x080fe20000002163 */
[-C--:B------:R-:W-:Y:S01]  /*4e90*/  FFMA.SAT R39, -R53, R99.reuse, 0.5 ;  /* 0x3f00000035277423 */ /* 0x080fe20000002163 */
[-C--:B------:R-:W-:Y:S01]  /*4ea0*/  FFMA.SAT R97, -R54, R99.reuse, 0.5 ;  /* 0x3f00000036617423 */ /* 0x080fe20000002163 */
[----:B------:R-:W-:Y:S01]  /*4eb0*/  FADD R120, R35, -12583039 ;  /* 0xcb40007f23787421 */ /* 0x000fe20000000000 */
[----:B------:R-:W-:Y:S01]  /*4ec0*/  FFMA.SAT R99, -R55, R99, 0.5 ;  /* 0x3f00000037637423 */ /* 0x000fe20000002163 */
[----:B------:R-:W-:Y:S01]  /*4ed0*/  SHF.L.U32 R0, R0, 0x17, RZ ;  /* 0x0000001700007819 */ /* 0x000fe200000006ff */
[----:B------:R-:W-:Y:S01]  /*4ee0*/  FADD R116, R31, -12583039 ;  /* 0xcb40007f1f747421 */ /* 0x000fe20000000000 */
[----:B------:R4:W5:Y:S01]  /*4ef0*/  MUFU.EX2 R36, R21 ;  /* 0x0000001500247308 */ /* 0x0009620000000800 */
[----:B---3--:R-:W-:Y:S01]  /*4f00*/  FADD R11, R33, -12583039 ;  /* 0xcb40007f210b7421 */ /* 0x008fe20000000000 */
[----:B------:R-:W-:Y:S01]  /*4f10*/  SHF.L.U32 R4, R4, 0x17, RZ ;  /* 0x0000001704047819 */ /* 0x000fe200000006ff */
[-C--:B------:R-:W-:Y:S01]  /*4f20*/  FFMA.RM R39, R39, R124.reuse, 12582913 ;  /* 0x4b40000127277423 */ /* 0x080fe2000000407c */
[-C--:B------:R-:W-:Y:S01]  /*4f30*/  FFMA.RM R99, R99, R124.reuse, 12582913 ;  /* 0x4b40000163637423 */ /* 0x080fe2000000407c */
[C---:B------:R-:W-:Y:S01]  /*4f40*/  FFMA R11, -R50.reuse, 1.4426950216293334961, -R11 ;  /* 0x3fb8aa3b320b7823 */ /* 0x040fe2000000090b */
[----:B------:R-:W-:Y:S01]  /*4f50*/  FFMA R122, -R51, 1.4426950216293334961, -R120 ;  /* 0x3fb8aa3b337a7823 */ /* 0x000fe20000000978 */
[----:B------:R-:W-:Y:S01]  /*4f60*/  SHF.L.U32 R13, R13, 0x17, RZ ;  /* 0x000000170d0d7819 */ /* 0x000fe200000006ff */
[-C--:B------:R-:W-:Y:S01]  /*4f70*/  FFMA.RM R37, R37, R124.reuse, 12582913 ;  /* 0x4b40000125257423 */ /* 0x080fe2000000407c */
[----:B----4-:R-:W-:Y:S01]  /*4f80*/  FADD R21, R29, -12583039 ;  /* 0xcb40007f1d157421 */ /* 0x010fe20000000000 */
[----:B------:R-:W-:Y:S01]  /*4f90*/  FFMA R11, -R50, 1.925963033500011079e-08, R11 ;  /* 0x32a57060320b7823 */ /* 0x000fe2000000010b */
[----:B------:R-:W-:Y:S01]  /*4fa0*/  FFMA.RM R97, R97, R124, 12582913 ;  /* 0x4b40000161617423 */ /* 0x000fe2000000407c */
[----:B--2---:R-:W-:Y:S01]  /*4fb0*/  FFMA R126, R0, R3, 1 ;  /* 0x3f800000007e7423 */ /* 0x004fe20000000003 */
[C---:B------:R-:W-:Y:S01]  /*4fc0*/  FFMA R21, -R48.reuse, 1.4426950216293334961, -R21 ;  /* 0x3fb8aa3b30157823 */ /* 0x040fe20000000915 */
[----:B------:R2:W-:Y:S01]  /*4fd0*/  MUFU.EX2 R120, R11 ;  /* 0x0000000b00787308 */ /* 0x0005e20000000800 */
[----:B------:R-:W-:Y:S01]  /*4fe0*/  SHF.L.U32 R15, R15, 0x17, RZ ;  /* 0x000000170f0f7819 */ /* 0x000fe200000006ff */
[----:B------:R-:W-:Y:S01]  /*4ff0*/  FADD R0, R39, -12583039 ;  /* 0xcb40007f27007421 */ /* 0x000fe20000000000 */
[----:B------:R-:W-:Y:S01]  /*5000*/  FFMA R21, -R48, 1.925963033500011079e-08, R21 ;  /* 0x32a5706030157823 */ /* 0x000fe20000000115 */
[----:B------:R-:W-:Y:S01]  /*5010*/  FFMA R118, -R49, 1.4426950216293334961, -R116 ;  /* 0x3fb8aa3b31767823 */ /* 0x000fe20000000974 */
[----:B------:R-:W-:Y:S01]  /*5020*/  FADD R3, R97, -12583039 ;  /* 0xcb40007f61037421 */ /* 0x000fe20000000000 */
[----:B-1----:R-:W-:Y:S01]  /*5030*/  FFMA R13, R13, R108, 1 ;  /* 0x3f8000000d0d7423 */ /* 0x002fe2000000006c */
[----:B------:R-:W-:Y:S01]  /*5040*/  FFMA R124, -R53, 1.4426950216293334961, -R0 ;  /* 0x3fb8aa3b357c7823 */ /* 0x000fe20000000900 */
[----:B------:R1:W3:Y:S01]  /*5050*/  MUFU.EX2 R116, R21 ;  /* 0x0000001500747308 */ /* 0x0002e20000000800 */
[----:B--2---:R-:W-:Y:S01]  /*5060*/  FFMA R11, R4, R5, 1 ;  /* 0x3f800000040b7423 */ /* 0x004fe20000000005 */
[----:B------:R-:W-:Y:S01]  /*5070*/  FADD R4, R99, -12583039 ;  /* 0xcb40007f63047421 */ /* 0x000fe20000000000 */
[----:B-----5:R-:W-:Y:S01]  /*5080*/  FFMA R108, R15, R36, 1 ;  /* 0x3f8000000f6c7423 */ /* 0x020fe20000000024 */
[----:B------:R-:W-:Y:S01]  /*5090*/  FFMA R3, -R54, 1.4426950216293334961, -R3 ;  /* 0x3fb8aa3b36037823 */ /* 0x000fe20000000903 */
[----:B------:R-:W-:Y:S01]  /*50a0*/  FFMA R122, -R51, 1.925963033500011079e-08, R122 ;  /* 0x32a57060337a7823 */ /* 0x000fe2000000017a */
[----:B------:R-:W-:Y:S01]  /*50b0*/  FFMA R36, -R55, 1.4426950216293334961, -R4 ;  /* 0x3fb8aa3b37247823 */ /* 0x000fe20000000904 */
[----:B------:R-:W-:Y:S01]  /*50c0*/  FFMA R124, -R53, 1.925963033500011079e-08, R124 ;  /* 0x32a57060357c7823 */ /* 0x000fe2000000017c */
[----:B------:R-:W-:Y:S01]  /*50d0*/  FFMA R110, -R45, 1.925963033500011079e-08, R110 ;  /* 0x32a570602d6e7823 */ /* 0x000fe2000000016e */
[----:B-1----:R-:W-:Y:S01]  /*50e0*/  FADD R21, R37, -12583039 ;  /* 0xcb40007f25157421 */ /* 0x002fe20000000000 */
[----:B------:R-:W-:Y:S01]  /*50f0*/  FFMA R114, -R47, 1.925963033500011079e-08, R114 ;  /* 0x32a570602f727823 */ /* 0x000fe20000000172 */
[----:B------:R-:W-:Y:S01]  /*5100*/  FFMA R118, -R49, 1.925963033500011079e-08, R118 ;  /* 0x32a5706031767823 */ /* 0x000fe20000000176 */
[----:B------:R-:W-:Y:S01]  /*5110*/  FFMA R36, -R55, 1.925963033500011079e-08, R36 ;  /* 0x32a5706037247823 */ /* 0x000fe20000000124 */
[----:B------:R-:W-:Y:S01]  /*5120*/  FFMA R21, -R52, 1.4426950216293334961, -R21 ;  /* 0x3fb8aa3b34157823 */ /* 0x000fe20000000915 */
[----:B------:R-:W-:Y:S01]  /*5130*/  IADD3 R5, R126, 0x1800000, RZ ;  /* 0x018000007e057810 */ /* 0x000fe20007ffe0ff */
[----:B------:R-:W-:Y:S01]  /*5140*/  FFMA R3, -R54, 1.925963033500011079e-08, R3 ;  /* 0x32a5706036037823 */ /* 0x000fe20000000103 */
[----:B------:R-:W1:Y:S01]  /*5150*/  MUFU.EX2 R122, R122 ;  /* 0x0000007a007a7308 */ /* 0x000e620000000800 */
[----:B------:R-:W-:Y:S01]  /*5160*/  FFMA R21, -R52, 1.925963033500011079e-08, R21 ;  /* 0x32a5706034157823 */ /* 0x000fe20000000115 */
[----:B------:R-:W-:Y:S01]  /*5170*/  LOP3.LUT R5, R5, 0x7f800000, RZ, 0xc0, !PT ;  /* 0x7f80000005057812 */ /* 0x000fe200078ec0ff */
[----:B------:R-:W-:Y:S01]  /*5180*/  IMAD.SHL.U32 R29, R29, 0x800000, RZ ;  /* 0x008000001d1d7824 */ /* 0x000fe200078e00ff */
[----:B------:R-:W-:Y:S01]  /*5190*/  SHF.L.U32 R35, R35, 0x17, RZ ;  /* 0x0000001723237819 */ /* 0x000fe200000006ff */
[----:B------:R-:W-:Y:S01]  /*51a0*/  IMAD.SHL.U32 R39, R39, 0x800000, RZ ;  /* 0x0080000027277824 */ /* 0x000fe200078e00ff */
[----:B------:R-:W-:Y:S01]  /*51b0*/  ISETP.GT.U32.AND P2, PT, R5, 0x1ffffff, PT ;  /* 0x01ffffff0500780c */ /* 0x000fe20003f44070 */
[----:B------:R-:W-:Y:S01]  /*51c0*/  IMAD.SHL.U32 R9, R9, 0x800000, RZ ;  /* 0x0080000009097824 */ /* 0x000fe200078e00ff */
[----:B------:R-:W2:Y:S01]  /*51d0*/  MUFU.EX2 R124, R124 ;  /* 0x0000007c007c7308 */ /* 0x000ea20000000800 */
[----:B------:R-:W-:Y:S01]  /*51e0*/  SHF.L.U32 R25, R25, 0x17, RZ ;  /* 0x0000001719197819 */ /* 0x000fe200000006ff */
[----:B------:R-:W-:Y:S01]  /*51f0*/  IMAD.SHL.U32 R23, R23, 0x800000, RZ ;  /* 0x0080000017177824 */ /* 0x000fe200078e00ff */
[----:B------:R-:W-:Y:S01]  /*5200*/  SHF.L.U32 R27, R27, 0x17, RZ ;  /* 0x000000171b1b7819 */ /* 0x000fe200000006ff */
[----:B------:R-:W-:Y:S01]  /*5210*/  IMAD.SHL.U32 R33, R33, 0x800000, RZ ;  /* 0x0080000021217824 */ /* 0x000fe200078e00ff */
[----:B------:R-:W-:Y:S01]  /*5220*/  SHF.L.U32 R31, R31, 0x17, RZ ;  /* 0x000000171f1f7819 */ /* 0x000fe200000006ff */
[----:B------:R-:W-:Y:S01]  /*5230*/  BSSY B1, `(.L_x_111) ;  /* 0x0000020000017945 */ /* 0x000fe20003800000 */
[----:B------:R-:W-:Y:S01]  /*5240*/  SHF.L.U32 R37, R37, 0x17, RZ ;  /* 0x0000001725257819 */ /* 0x000fe200000006ff */
[----:B------:R-:W4:Y:S01]  /*5250*/  MUFU.EX2 R110, R110 ;  /* 0x0000006e006e7308 */ /* 0x000f220000000800 */
[----:B------:R-:W-:Y:S01]  /*5260*/  SHF.L.U32 R97, R97, 0x17, RZ ;  /* 0x0000001761617819 */ /* 0x000fe200000006ff */
[----:B---3--:R-:W-:Y:S01]  /*5270*/  FFMA R128, R29, R116, 1 ;  /* 0x3f8000001d807423 */ /* 0x008fe20000000074 */
[----:B------:R-:W-:Y:S01]  /*5280*/  SHF.L.U32 R99, R99, 0x17, RZ ;  /* 0x0000001763637819 */ /* 0x000fe200000006ff */
[----:B-1----:R-:W-:Y:S01]  /*5290*/  FFMA R35, R35, R122, 1 ;  /* 0x3f80000023237423 */ /* 0x002fe2000000007a */
[----:B------:R-:W-:Y:S01]  /*52a0*/  FFMA R38, R9, R38, 1 ;  /* 0x3f80000009267423 */ /* 0x000fe20000000026 */
[----:B------:R-:W-:Y:S01]  /*52b0*/  FFMA R112, R25, R112, 1 ;  /* 0x3f80000019707423 */ /* 0x000fe20000000070 */
[----:B------:R-:W-:Y:S01]  /*52c0*/  FFMA R120, R33, R120, 1 ;  /* 0x3f80000021787423 */ /* 0x000fe20000000078 */
[----:B------:R-:W1:Y:S01]  /*52d0*/  MUFU.EX2 R114, R114 ;  /* 0x0000007200727308 */ /* 0x000e620000000800 */
[----:B--2---:R-:W-:-:S07]  /*52e0*/  FFMA R39, R39, R124, 1 ;  /* 0x3f80000027277423 */ /* 0x004fce000000007c */
[----:B------:R-:W2:Y:S01]  /*52f0*/  MUFU.EX2 R118, R118 ;  /* 0x0000007600767308 */ /* 0x000ea20000000800 */
[----:B----4-:R-:W-:-:S07]  /*5300*/  FFMA R23, R23, R110, 1 ;  /* 0x3f80000017177423 */ /* 0x010fce000000006e */
[----:B------:R-:W3:Y:S01]  /*5310*/  MUFU.EX2 R0, R21 ;  /* 0x0000001500007308 */ /* 0x000ee20000000800 */
[----:B-1----:R-:W-:-:S07]  /*5320*/  FFMA R27, R27, R114, 1 ;  /* 0x3f8000001b1b7423 */ /* 0x002fce0000000072 */
[----:B------:R-:W1:Y:S01]  /*5330*/  MUFU.EX2 R4, R3 ;  /* 0x0000000300047308 */ /* 0x000e620000000800 */
[----:B--2---:R-:W-:-:S07]  /*5340*/  FFMA R31, R31, R118, 1 ;  /* 0x3f8000001f1f7423 */ /* 0x004fce0000000076 */
[----:B------:R-:W2:Y:S01]  /*5350*/  MUFU.EX2 R36, R36 ;  /* 0x0000002400247308 */ /* 0x000ea20000000800 */
[----:B---3--:R-:W-:Y:S01]  /*5360*/  FFMA R122, R37, R0, 1 ;  /* 0x3f800000257a7423 */ /* 0x008fe20000000000 */
[----:B-1----:R-:W-:Y:S01]  /*5370*/  FFMA R124, R97, R4, 1 ;  /* 0x3f800000617c7423 */ /* 0x002fe20000000004 */
[----:B--2---:R-:W-:Y:S01]  /*5380*/  FFMA R29, R99, R36, 1 ;  /* 0x3f800000631d7423 */ /* 0x004fe20000000024 */
[----:B------:R-:W-:Y:S06]  /*5390*/  @P2 BRA `(.L_x_112) ;  /* 0x0000000000142947 */ /* 0x000fec0003800000 */
[----:B------:R-:W-:Y:S01]  /*53a0*/  IMAD.MOV.U32 R0, RZ, RZ, R126 ;  /* 0x000000ffff007224 */ /* 0x000fe200078e007e */
[----:B------:R-:W-:-:S07]  /*53b0*/  MOV R4, 0x53d0 ;  /* 0x000053d000047802 */ /* 0x000fce0000000f00 */
[----:B------:R-:W-:Y:S05]  /*53c0*/  CALL.REL.NOINC `($__internal_0_$__cuda_sm20_rcp_rn_f32_slowpath) ;  /* 0x0000008800a87944 */ /* 0x000fea0003c00000 */
[----:B------:R-:W-:Y:S01]  /*53d0*/  MOV R9, R0 ;  /* 0x0000000000097202 */ /* 0x000fe20000000f00 */
[----:B------:R-:W-:Y:S06]  /*53e0*/  BRA `(.L_x_113) ;  /* 0x0000000000107947 */ /* 0x000fec0003800000 */
.L_x_112:
[----:B------:R-:W1:Y:S02]  /*53f0*/  MUFU.RCP R9, R126 ;  /* 0x0000007e00097308 */ /* 0x000e640000001000 */
[----:B-1----:R-:W-:-:S04]  /*5400*/  FFMA R0, R126, R9, -1 ;  /* 0xbf8000007e007423 */ /* 0x002fc80000000009 */
[----:B------:R-:W-:-:S04]  /*5410*/  FADD.FTZ R0, -R0, -RZ ;  /* 0x800000ff00007221 */ /* 0x000fc80000010100 */
[----:B------:R-:W-:-:S07]  /*5420*/  FFMA R9, R9, R0, R9 ;  /* 0x0000000009097223 */ /* 0x000fce0000000009 */
.L_x_113:
[----:B------:R-:W-:Y:S05]  /*5430*/  BSYNC B1 ;  /* 0x0000000000017941 */ /* 0x000fea0003800000 */
.L_x_111:
        /* <DEDUP_REMOVED lines=10> */
.L_x_115:
[----:B------:R-:W1:Y:S02]  /*54e0*/  MUFU.RCP R36, R11 ;  /* 0x0000000b00247308 */ /* 0x000e640000001000 */
[----:B-1----:R-:W-:-:S04]  /*54f0*/  FFMA R0, R11, R36, -1 ;  /* 0xbf8000000b007423 */ /* 0x002fc80000000024 */
[----:B------:R-:W-:-:S04]  /*5500*/  FADD.FTZ R3, -R0, -RZ ;  /* 0x800000ff00037221 */ /* 0x000fc80000010100 */
[----:B------:R-:W-:-:S07]  /*5510*/  FFMA R36, R36, R3, R36 ;  /* 0x0000000324247223 */ /* 0x000fce0000000024 */
.L_x_116:
[----:B------:R-:W-:Y:S05]  /*5520*/  BSYNC B1 ;  /* 0x0000000000017941 */ /* 0x000fea0003800000 */
.L_x_114:
        /* <DEDUP_REMOVED lines=10> */
.L_x_118:
[----:B------:R-:W1:Y:S02]  /*55d0*/  MUFU.RCP R11, R38 ;  /* 0x00000026000b7308 */ /* 0x000e640000001000 */
[----:B-1----:R-:W-:-:S04]  /*55e0*/  FFMA R0, R38, R11, -1 ;  /* 0xbf80000026007423 */ /* 0x002fc8000000000b */
[----:B------:R-:W-:-:S04]  /*55f0*/  FADD.FTZ R0, -R0, -RZ ;  /* 0x800000ff00007221 */ /* 0x000fc80000010100 */
[----:B------:R-:W-:-:S07]  /*5600*/  FFMA R11, R11, R0, R11 ;  /* 0x000000000b0b7223 */ /* 0x000fce000000000b */
.L_x_119:
[----:B------:R-:W-:Y:S05]  /*5610*/  BSYNC B1 ;  /* 0x0000000000017941 */ /* 0x000fea0003800000 */
.L_x_117:
        /* <DEDUP_REMOVED lines=10> */
.L_x_121:
[----:B------:R-:W1:Y:S02]  /*56c0*/  MUFU.RCP R38, R13 ;  /* 0x0000000d00267308 */ /* 0x000e640000001000 */
[----:B-1----:R-:W-:-:S04]  /*56d0*/  FFMA R0, R13, R38, -1 ;  /* 0xbf8000000d007423 */ /* 0x002fc80000000026 */
[----:B------:R-:W-:-:S04]  /*56e0*/  FADD.FTZ R3, -R0, -RZ ;  /* 0x800000ff00037221 */ /* 0x000fc80000010100 */
[----:B------:R-:W-:-:S07]  /*56f0*/  FFMA R38, R38, R3, R38 ;  /* 0x0000000326267223 */ /* 0x000fce0000000026 */
.L_x_122:
[----:B------:R-:W-:Y:S05]  /*5700*/  BSYNC B1 ;  /* 0x0000000000017941 */ /* 0x000fea0003800000 */
.L_x_120:
        /* <DEDUP_REMOVED lines=10> */
.L_x_124:
[----:B------:R-:W1:Y:S02]  /*57b0*/  MUFU.RCP R13, R108 ;  /* 0x0000006c000d7308 */ /* 0x000e640000001000 */
[----:B-1----:R-:W-:-:S04]  /*57c0*/  FFMA R0, R108, R13, -1 ;  /* 0xbf8000006c007423 */ /* 0x002fc8000000000d */
[----:B------:R-:W-:-:S04]  /*57d0*/  FADD.FTZ R0, -R0, -RZ ;  /* 0x800000ff00007221 */ /* 0x000fc80000010100 */
[----:B------:R-:W-:-:S07]  /*57e0*/  FFMA R13, R13, R0, R13 ;  /* 0x000000000d0d7223 */ /* 0x000fce000000000d */
.L_x_125:
[----:B------:R-:W-:Y:S05]  /*57f0*/  BSYNC B1 ;  /* 0x0000000000017941 */ /* 0x000fea0003800000 */
.L_x_123:
        /* <DEDUP_REMOVED lines=10> */
.L_x_127:
[----:B------:R-:W1:Y:S02]  /*58a0*/  MUFU.RCP R108, R23 ;  /* 0x00000017006c7308 */ /* 0x000e640000001000 */
[----:B-1----:R-:W-:-:S04]  /*58b0*/  FFMA R0, R23, R108, -1 ;  /* 0xbf80000017007423 */ /* 0x002fc8000000006c */
[----:B------:R-:W-:-:S04]  /*58c0*/  FADD.FTZ R3, -R0, -RZ ;  /* 0x800000ff00037221 */ /* 0x000fc80000010100 */
[----:B------:R-:W-:-:S07]  /*58d0*/  FFMA R108, R108, R3, R108 ;  /* 0x000000036c6c7223 */ /* 0x000fce000000006c */
.L_x_128:
[----:B------:R-:W-:Y:S05]  /*58e0*/  BSYNC B1 ;  /* 0x0000000000017941 */ /* 0x000fea0003800000 */
.L_x_126:
        /* <DEDUP_REMOVED lines=10> */
.L_x_130:
[----:B------:R-:W1:Y:S02]  /*5990*/  MUFU.RCP R15, R112 ;  /* 0x00000070000f7308 */ /* 0x000e640000001000 */
[----:B-1----:R-:W-:-:S04]  /*59a0*/  FFMA R0, R112, R15, -1 ;  /* 0xbf80000070007423 */ /* 0x002fc8000000000f */
[----:B------:R-:W-:-:S04]  /*59b0*/  FADD.FTZ R0, -R0, -RZ ;  /* 0x800000ff00007221 */ /* 0x000fc80000010100 */
[----:B------:R-:W-:-:S07]  /*59c0*/  FFMA R15, R15, R0, R15 ;  /* 0x000000000f0f7223 */ /* 0x000fce000000000f */
.L_x_131:
[----:B------:R-:W-:Y:S05]  /*59d0*/  BSYNC B1 ;  /* 0x0000000000017941 */ /* 0x000fea0003800000 */
.L_x_129:
        /* <DEDUP_REMOVED lines=10> */
.L_x_133:
[----:B------:R-:W1:Y:S02]  /*5a80*/  MUFU.RCP R112, R27 ;  /* 0x0000001b00707308 */ /* 0x000e640000001000 */
[----:B-1----:R-:W-:-:S04]  /*5a90*/  FFMA R0, R27, R112, -1 ;  /* 0xbf8000001b007423 */ /* 0x002fc80000000070 */
[----:B------:R-:W-:-:S04]  /*5aa0*/  FADD.FTZ R3, -R0, -RZ ;  /* 0x800000ff00037221 */ /* 0x000fc80000010100 */
[----:B------:R-:W-:-:S07]  /*5ab0*/  FFMA R112, R112, R3, R112 ;  /* 0x0000000370707223 */ /* 0x000fce0000000070 */
.L_x_134:
[----:B------:R-:W-:Y:S05]  /*5ac0*/  BSYNC B1 ;  /* 0x0000000000017941 */ /* 0x000fea0003800000 */
.L_x_132:
        /* <DEDUP_REMOVED lines=10> */
.L_x_136:
[----:B------:R-:W1:Y:S02]  /*5b70*/  MUFU.RCP R21, R128 ;  /* 0x0000008000157308 */ /* 0x000e640000001000 */
[----:B-1----:R-:W-:-:S04]  /*5b80*/  FFMA R0, R128, R21, -1 ;  /* 0xbf80000080007423 */ /* 0x002fc80000000015 */
[----:B------:R-:W-:-:S04]  /*5b90*/  FADD.FTZ R0, -R0, -RZ ;  /* 0x800000ff00007221 */ /* 0x000fc80000010100 */
[----:B------:R-:W-:-:S07]  /*5ba0*/  FFMA R21, R21, R0, R21 ;  /* 0x0000000015157223 */ /* 0x000fce0000000015 */
.L_x_137:
[----:B------:R-:W-:Y:S05]  /*5bb0*/  BSYNC B1 ;  /* 0x0000000000017941 */ /* 0x000fea0003800000 */
.L_x_135:
        /* <DEDUP_REMOVED lines=10> */
.L_x_139:
[----:B------:R-:W1:Y:S02]  /*5c60*/  MUFU.RCP R118, R31 ;  /* 0x0000001f00767308 */ /* 0x000e640000001000 */
[----:B-1----:R-:W-:-:S04]  /*5c70*/  FFMA R0, R31, R118, -1 ;  /* 0xbf8000001f007423 */ /* 0x002fc80000000076 */
[----:B------:R-:W-:-:S04]  /*5c80*/  FADD.FTZ R3, -R0, -RZ ;  /* 0x800000ff00037221 */ /* 0x000fc80000010100 */
[----:B------:R-:W-:-:S07]  /*5c90*/  FFMA R118, R118, R3, R118 ;  /* 0x0000000376767223 */ /* 0x000fce0000000076 */
.L_x_140:
[----:B------:R-:W-:Y:S05]  /*5ca0*/  BSYNC B1 ;  /* 0x0000000000017941 */ /* 0x000fea0003800000 */
.L_x_138:
        /* <DEDUP_REMOVED lines=10> */
.L_x_142:
[----:B------:R-:W1:Y:S02]  /*5d50*/  MUFU.RCP R23, R120 ;  /* 0x0000007800177308 */ /* 0x000e640000001000 */
[----:B-1----:R-:W-:-:S04]  /*5d60*/  FFMA R0, R120, R23, -1 ;  /* 0xbf80000078007423 */ /* 0x002fc80000000017 */
[----:B------:R-:W-:-:S04]  /*5d70*/  FADD.FTZ R0, -R0, -RZ ;  /* 0x800000ff00007221 */ /* 0x000fc80000010100 */
[----:B------:R-:W-:-:S07]  /*5d80*/  FFMA R23, R23, R0, R23 ;  /* 0x0000000017177223 */ /* 0x000fce0000000017 */
.L_x_143:
[----:B------:R-:W-:Y:S05]  /*5d90*/  BSYNC B1 ;  /* 0x0000000000017941 */ /* 0x000fea0003800000 */
.L_x_141:
        /* <DEDUP_REMOVED lines=10> */
.L_x_145:
[----:B------:R-:W1:Y:S02]  /*5e40*/  MUFU.RCP R120, R35 ;  /* 0x0000002300787308 */ /* 0x000e640000001000 */
[----:B-1----:R-:W-:-:S04]  /*5e50*/  FFMA R0, R35, R120, -1 ;  /* 0xbf80000023007423 */ /* 0x002fc80000000078 */
[----:B------:R-:W-:-:S04]  /*5e60*/  FADD.FTZ R3, -R0, -RZ ;  /* 0x800000ff00037221 */ /* 0x000fc80000010100 */
[----:B------:R-:W-:-:S07]  /*5e70*/  FFMA R120, R120, R3, R120 ;  /* 0x0000000378787223 */ /* 0x000fce0000000078 */
.L_x_146:
[----:B------:R-:W-:Y:S05]  /*5e80*/  BSYNC B1 ;  /* 0x0000000000017941 */ /* 0x000fea0003800000 */
.L_x_144:
        /* <DEDUP_REMOVED lines=10> */
.L_x_148:
[----:B------:R-:W1:Y:S02]  /*5f30*/  MUFU.RCP R25, R122 ;  /* 0x0000007a00197308 */ /* 0x000e640000001000 */
[----:B-1----:R-:W-:-:S04]  /*5f40*/  FFMA R0, R122, R25, -1 ;  /* 0xbf8000007a007423 */ /* 0x002fc80000000019 */
[----:B------:R-:W-:-:S04]  /*5f50*/  FADD.FTZ R0, -R0, -RZ ;  /* 0x800000ff00007221 */ /* 0x000fc80000010100 */
[----:B------:R-:W-:-:S07]  /*5f60*/  FFMA R25, R25, R0, R25 ;  /* 0x0000000019197223 */ /* 0x000fce0000000019 */
.L_x_149:
[----:B------:R-:W-:Y:S05]  /*5f70*/  BSYNC B1 ;  /* 0x0000000000017941 */ /* 0x000fea0003800000 */
.L_x_147:
        /* <DEDUP_REMOVED lines=10> */
.L_x_151:
[----:B------:R-:W1:Y:S02]  /*6020*/  MUFU.RCP R122, R39 ;  /* 0x00000027007a7308 */ /* 0x000e640000001000 */
[----:B-1----:R-:W-:-:S04]  /*6030*/  FFMA R0, R39, R122, -1 ;  /* 0xbf80000027007423 */ /* 0x002fc8000000007a */
[----:B------:R-:W-:-:S04]  /*6040*/  FADD.FTZ R3, -R0, -RZ ;  /* 0x800000ff00037221 */ /* 0x000fc80000010100 */
[----:B------:R-:W-:-:S07]  /*6050*/  FFMA R122, R122, R3, R122 ;  /* 0x000000037a7a7223 */ /* 0x000fce000000007a */
.L_x_152:
[----:B------:R-:W-:Y:S05]  /*6060*/  BSYNC B1 ;  /* 0x0000000000017941 */ /* 0x000fea0003800000 */
.L_x_150:
        /* <DEDUP_REMOVED lines=10> */
.L_x_154:
[----:B------:R-:W1:Y:S02]  /*6110*/  MUFU.RCP R27, R124 ;  /* 0x0000007c001b7308 */ /* 0x000e640000001000 */
[----:B-1----:R-:W-:-:S04]  /*6120*/  FFMA R0, R124, R27, -1 ;  /* 0xbf8000007c007423 */ /* 0x002fc8000000001b */
[----:B------:R-:W-:-:S04]  /*6130*/  FADD.FTZ R0, -R0, -RZ ;  /* 0x800000ff00007221 */ /* 0x000fc80000010100 */
[----:B------:R-:W-:-:S07]  /*6140*/  FFMA R27, R27, R0, R27 ;  /* 0x000000001b1b7223 */ /* 0x000fce000000001b */
.L_x_155:
[----:B------:R-:W-:Y:S05]  /*6150*/  BSYNC B1 ;  /* 0x0000000000017941 */ /* 0x000fea0003800000 */
.L_x_153:
        /* <DEDUP_REMOVED lines=9> */
.L_x_157:
[----:B------:R-:W1:Y:S02]  /*61f0*/  MUFU.RCP R0, R29 ;  /* 0x0000001d00007308 */ /* 0x000e640000001000 */
[----:B-1----:R-:W-:-:S04]  /*6200*/  FFMA R3, R29, R0, -1 ;  /* 0xbf8000001d037423 */ /* 0x002fc80000000000 */
[----:B------:R-:W-:-:S04]  /*6210*/  FADD.FTZ R3, -R3, -RZ ;  /* 0x800000ff03037221 */ /* 0x000fc80000010100 */
[----:B------:R-:W-:-:S07]  /*6220*/  FFMA R0, R0, R3, R0 ;  /* 0x0000000300007223 */ /* 0x000fce0000000000 */
.L_x_158:
[----:B------:R-:W-:Y:S05]  /*6230*/  BSYNC B1 ;  /* 0x0000000000017941 */ /* 0x000fea0003800000 */
.L_x_156:
        /* <DEDUP_REMOVED lines=16> */
[----:B------:R-:W-:Y:S01]  /*6340*/  F2FP.BF16.F32.PACK_AB R37, R38, R11 ;  /* 0x0000000b2625723e */ /* 0x000fe200000010ff */
[----:B------:R-:W-:Y:S05]  /*6350*/  WARPSYNC.ALL ;  /* 0x0000000000007948 */ /* 0x000fea0003800000 */
[----:B------:R-:W-:Y:S01]  /*6360*/  F2FP.BF16.F32.PACK_AB R36, R36, R9 ;  /* 0x000000092424723e */ /* 0x000fe200000010ff */
[----:B------:R-:W-:Y:S01]  /*6370*/  BSSY B0, `(.L_x_159) ;  /* 0x000001b000007945 */ /* 0x000fe20003800000 */
[----:B------:R-:W-:-:S02]  /*6380*/  F2FP.BF16.F32.PACK_AB R38, R108, R13 ;  /* 0x0000000d6c26723e */ /* 0x000fc400000010ff */
[----:B------:R-:W-:Y:S02]  /*6390*/  F2FP.BF16.F32.PACK_AB R39, R112, R15 ;  /* 0x0000000f7027723e */ /* 0x000fe400000010ff */
[----:B------:R-:W-:Y:S02]  /*63a0*/  F2FP.BF16.F32.PACK_AB R43, R0, R27 ;  /* 0x0000001b002b723e */ /* 0x000fe400000010ff */
[----:B------:R-:W-:Y:S01]  /*63b0*/  F2FP.BF16.F32.PACK_AB R40, R118, R21 ;  /* 0x000000157628723e */ /* 0x000fe200000010ff */
[----:B------:R1:W-:Y:S01]  /*63c0*/  STSM.16.M88.4 [R34+0x2200], R36 ;  /* 0x0022002422007844 */ /* 0x0003e20000000200 */
[----:B------:R-:W-:Y:S02]  /*63d0*/  F2FP.BF16.F32.PACK_AB R41, R120, R23 ;  /* 0x000000177829723e */ /* 0x000fe400000010ff */
[----:B------:R-:W-:Y:S02]  /*63e0*/  F2FP.BF16.F32.PACK_AB R42, R122, R25 ;  /* 0x000000197a2a723e */ /* 0x000fe400000010ff */
[----:B------:R-:W-:-:S05]  /*63f0*/  LEA R0, R95, R34, 0x1 ;  /* 0x000000225f007211 */ /* 0x000fca00078e08ff */
        /* <DEDUP_REMOVED lines=11> */
[----:B------:R-:W-:Y:S02]  /*64b0*/  UIADD3 UR4, UR51, 0x2200, URZ ;  /* 0x0000220033047890 */ /* 0x000fe4000fffe03f */
[----:B------:R-:W-:Y:S01]  /*64c0*/  UIADD3.X UR9, URZ, UR55, URZ, UP0, !UPT ;  /* 0x000000373f097290 */ /* 0x000fe200087fe43f */
[----:B------:R-:W-:Y:S01]  /*64d0*/  UMOV UR6, UR46 ;  /* 0x0000002e00067c82 */ /* 0x000fe20008000000 */
[----:B------:R-:W-:-:S07]  /*64e0*/  UMOV UR7, UR47 ;  /* 0x0000002f00077c82 */ /* 0x000fce0008000000 */
[----:B------:R2:W-:Y:S01]  /*64f0*/  UTMASTG.3D [UR4], [UR8] ;  /* 0x00000004080073b5 */ /* 0x0005e20008010000 */
[----:B------:R0:W-:Y:S01]  /*6500*/  UTMACMDFLUSH ;  /* 0x00000000000079b7 */ /* 0x0001e20000000000 */
[----:B--2---:R-:W-:-:S04]  /*6510*/  DEPBAR.LE SB0, 0x1 ;  /* 0x000080400000791a */ /* 0x004fc80000000000 */
.L_x_160:
[----:B------:R-:W-:Y:S05]  /*6520*/  BSYNC B0 ;  /* 0x0000000000007941 */ /* 0x000fea0003800000 */
.L_x_159:
[----:B------:R-:W-:Y:S06]  /*6530*/  BAR.SYNC.DEFER_BLOCKING 0x1, 0x100 ;  /* 0x0044000000007b1d */ /* 0x000fec0000010000 */
[----:B------:R-:W-:Y:S04]  /*6540*/  BSSY B0, `(.L_x_161) ;  /* 0x0000009000007945 */ /* 0x000fe80003800000 */
[----:B------:R-:W-:Y:S05]  /*6550*/  @P0 BRA `(.L_x_162) ;  /* 0x00000000001c0947 */ /* 0x000fea0003800000 */
[----:B------:R-:W-:-:S13]  /*6560*/  ISETP.NE.AND P2, PT, R107, 0x3, PT ;  /* 0x000000036b00780c */ /* 0x000fda0003f45270 */
[----:B------:R-:W-:Y:S05]  /*6570*/  @!P2 BRA `(.L_x_163) ;  /* 0x000000000004a947 */ /* 0x000fea0003800000 */
[----:B------:R-:W-:Y:S01]  /*6580*/  BPT.TRAP 0x1 ;  /* 0x000000040000795c */ /* 0x000fe20000300000 */
.L_x_163:
[----:B------:R-:W-:-:S04]  /*6590*/  ULEA UR4, UR40, UR51, 0x3 ;  /* 0x0000003328047291 */ /* 0x000fc8000f8e183f */
[----:B------:R-:W-:-:S04]  /*65a0*/  UIADD3 UR4, UR4, 0x80, URZ ;  /* 0x0000008004047890 */ /* 0x000fc8000fffe03f */
[----:B------:R-:W-:-:S09]  /*65b0*/  UPRMT UR4, UR50, 0x654, UR4 ;  /* 0x0000065432047896 */ /* 0x000fd20008000004 */
[----:B------:R-:W-:Y:S03]  /*65c0*/  SYNCS.ARRIVE.TRANS64.RED.A1T0 RZ, [UR4], RZ ;  /* 0x000000ffffff79a7 */ /* 0x000fe60008100404 */
.L_x_162:
[----:B------:R-:W-:Y:S05]  /*65d0*/  BSYNC B0 ;  /* 0x0000000000007941 */ /* 0x000fea0003800000 */
.L_x_161:
[----:B------:R-:W-:Y:S01]  /*65e0*/  UIADD3 UR40, UR40, 0x1, URZ ;  /* 0x0000000128287890 */ /* 0x000fe2000fffe03f */
[----:B------:R-:W-:Y:S01]  /*65f0*/  BSSY B0, `(.L_x_164) ;  /* 0x0000039000007945 */ /* 0x000fe20003800000 */
[----:B------:R-:W-:Y:S02]  /*6600*/  MOV R9, R93 ;  /* 0x0000005d00097202 */ /* 0x000fe40000000f00 */
[----:B------:R-:W-:-:S04]  /*6610*/  UISETP.NE.AND UP0, UPT, UR40, 0x4, UPT ;  /* 0x000000042800788c */ /* 0x000fc8000bf05270 */
[----:B------:R-:W-:Y:S01]  /*6620*/  USEL UR40, UR40, URZ, UP0 ;  /* 0x0000003f28287287 */ /* 0x000fe20008000000 */
[----:B------:R-:W-:Y:S11]  /*6630*/  @P0 BRA `(.L_x_165) ;  /* 0x0000000000d00947 */ /* 0x000ff60003800000 */
[----:B------:R-:W-:-:S13]  /*6640*/  ISETP.NE.AND P2, PT, R107, 0x3, PT ;  /* 0x000000036b00780c */ /* 0x000fda0003f45270 */
[----:B------:R-:W-:Y:S05]  /*6650*/  @!P2 BRA `(.L_x_166) ;  /* 0x000000000004a947 */ /* 0x000fea0003800000 */
[----:B------:R-:W-:Y:S01]  /*6660*/  BPT.TRAP 0x1 ;  /* 0x000000040000795c */ /* 0x000fe20000300000 */
.L_x_166:
[C---:B------:R-:W-:Y:S01]  /*6670*/  LEA R3, R6.reuse, UR51, 0x3 ;  /* 0x0000003306037c11 */ /* 0x040fe2000f8e18ff */
[----:B-1----:R-:W-:Y:S01]  /*6680*/  VIADD R36, R6, 0x1 ;  /* 0x0000000106247836 */ /* 0x002fe20000000000 */
[----:B------:R-:W-:Y:S01]  /*6690*/  SHF.L.U32 R4, R93, 0x1f, RZ ;  /* 0x0000001f5d047819 */ /* 0x000fe200000006ff */
[----:B------:R-:W-:Y:S03]  /*66a0*/  BSSY B1, `(.L_x_167) ;  /* 0x0000005000017945 */ /* 0x000fe60003800000 */
[----:B------:R-:W1:Y:S01]  /*66b0*/  SYNCS.PHASECHK.TRANS64.TRYWAIT P2, [R3+URZ+0x60], R4 ;  /* 0x00006004030075a7 */ /* 0x000e62000804017f */
[----:B------:R-:W-:-:S04]  /*66c0*/  ISETP.NE.AND P3, PT, R36, 0x4, PT ;  /* 0x000000042400780c */ /* 0x000fc80003f65270 */
[----:B------:R-:W-:Y:S01]  /*66d0*/  SEL R0, RZ, 0x1, P3 ;  /* 0x00000001ff007807 */ /* 0x000fe20001800000 */
[----:B-1----:R-:W-:Y:S08]  /*66e0*/  @!P2 BRA `(.L_x_168) ;  /* 0x00000070004ca947 */ /* 0x002ff00003800000 */
.L_x_362:
[----:B------:R-:W-:Y:S05]  /*66f0*/  BSYNC B1 ;  /* 0x0000000000017941 */ /* 0x000fea0003800000 */
.L_x_167:
[----:B------:R-:W-:Y:S05]  /*6700*/  @P1 BRA `(.L_x_169) ;  /* 0x0000000000941947 */ /* 0x000fea0003800000 */
[----:B------:R-:W-:Y:S01]  /*6710*/  LEA R6, R6, R7, 0xd ;  /* 0x0000000706067211 */ /* 0x000fe200078e68ff */
[----:B------:R-:W-:Y:S05]  /*6720*/  WARPSYNC.ALL ;  /* 0x0000000000007948 */ /* 0x000fea0003800000 */
[----:B------:R-:W-:Y:S01]  /*6730*/  LEA R24, R95, R6, 0x1 ;  /* 0x000000065f187211 */ /* 0x000fe200078e08ff */
[----:B------:R-:W2:Y:S05]  /*6740*/  LDSM.16.M88.4 R8, [R6] ;  /* 0x000000000608783b */ /* 0x000eaa0000000200 */
[----:B------:R-:W3:Y:S01]  /*6750*/  LDSM.16.M88.4 R24, [R24] ;  /* 0x000000001818783b */ /* 0x000ee20000000200 */
[----:B--2---:R-:W-:Y:S01]  /*6760*/  SHF.L.U32 R13, R9, 0x10, RZ ;  /* 0x00000010090d7819 */ /* 0x004fe200000006ff */
[----:B------:R-:W-:Y:S01]  /*6770*/  IMAD.U32 R23, R11, 0x10000, RZ ;  /* 0x000100000b177824 */ /* 0x000fe200078e00ff */
[C---:B------:R-:W-:Y:S01]  /*6780*/  LOP3.LUT R5, R8.reuse, 0xffff0000, RZ, 0xc0, !PT ;  /* 0xffff000008057812 */ /* 0x040fe200078ec0ff */
[----:B-1----:R-:W-:Y:S01]  /*6790*/  IMAD.U32 R3, R8, 0x10000, RZ ;  /* 0x0001000008037824 */ /* 0x002fe200078e00ff */
[----:B------:R-:W-:Y:S01]  /*67a0*/  LOP3.LUT R9, R9, 0xffff0000, RZ, 0xc0, !PT ;  /* 0xffff000009097812 */ /* 0x000fe200078ec0ff */
[----:B---3--:R-:W-:Y:S01]  /*67b0*/  IMAD.U32 R35, R26, 0x10000, RZ ;  /* 0x000100001a237824 */ /* 0x008fe200078e00ff */
[----:B------:R-:W-:Y:S01]  /*67c0*/  SHF.L.U32 R33, R25, 0x10, RZ ;  /* 0x0000001019217819 */ /* 0x000fe200000006ff */
[C---:B------:R-:W-:Y:S01]  /*67d0*/  FMUL R8, R92.reuse, R3 ;  /* 0x000000035c087220 */ /* 0x040fe20000400000 */
[----:B------:R-:W-:Y:S01]  /*67e0*/  SHF.L.U32 R39, R27, 0x10, RZ ;  /* 0x000000101b277819 */ /* 0x000fe200000006ff */
[----:B------:R-:W-:Y:S01]  /*67f0*/  FMUL R12, R92, R13 ;  /* 0x0000000d5c0c7220 */ /* 0x000fe20000400000 */
[----:B------:R-:W-:Y:S01]  /*6800*/  SHF.L.U32 R15, R10, 0x10, RZ ;  /* 0x000000100a0f7819 */ /* 0x000fe200000006ff */
        /* <DEDUP_REMOVED lines=21> */
.L_x_169:
[----:B------:R-:W-:Y:S02]  /*6960*/  LOP3.LUT R9, R93, R0, RZ, 0x3c, !PT ;  /* 0x000000005d097212 */ /* 0x000fe400078e3cff */
[----:B------:R-:W-:-:S07]  /*6970*/  SEL R6, R36, RZ, P3 ;  /* 0x000000ff24067207 */ /* 0x000fce0001800000 */
.L_x_165:
[----:B------:R-:W-:Y:S05]  /*6980*/  BSYNC B0 ;  /* 0x0000000000007941 */ /* 0x000fea0003800000 */
.L_x_164:
[----:B------:R-:W-:Y:S01]  /*6990*/  MOV R45, 0x3bbb989d ;  /* 0x3bbb989d002d7802 */ /* 0x000fe20000000f00 */
[C---:B------:R-:W-:Y:S01]  /*69a0*/  FFMA R58, R91.reuse, R58, R12 ;  /* 0x0000003a5b3a7223 */ /* 0x040fe2000000000c */
[----:B------:R-:W-:Y:S02]  /*69b0*/  IMAD.MOV.U32 R108, RZ, RZ, 0x437c0000 ;  /* 0x437c0000ff6c7424 */ /* 0x000fe400078e00ff */
[C---:B------:R-:W-:Y:S01]  /*69c0*/  FFMA R59, R91.reuse, R59, R14 ;  /* 0x0000003b5b3b7223 */ /* 0x040fe2000000000e */
[C---:B------:R-:W-:Y:S01]  /*69d0*/  FFMA R57, R91.reuse, R57, R10 ;  /* 0x000000395b397223 */ /* 0x040fe2000000000a */
[-C--:B------:R-:W-:Y:S01]  /*69e0*/  FFMA.SAT R5, -R58, R45.reuse, 0.5 ;  /* 0x3f0000003a057423 */ /* 0x080fe2000000212d */
        /* <DEDUP_REMOVED lines=16> */
[C---:B------:R-:W-:Y:S01]  /*6af0*/  FFMA R63, R91.reuse, R63, R98 ;  /* 0x0000003f5b3f7223 */ /* 0x040fe20000000062 */
[----:B------:R-:W-:Y:S01]  /*6b00*/  FADD R3, R0, -12583039 ;  /* 0xcb40007f00037421 */ /* 0x000fe20000000000 */
[----:B------:R-:W-:Y:S01]  /*6b10*/  FFMA R13, -R58, 1.925963033500011079e-08, R13 ;  /* 0x32a570603a0d7823 */ /* 0x000fe2000000010d */
[----:B------:R-:W-:Y:S01]  /*6b20*/  FFMA R61, R91, R61, R22 ;  /* 0x0000003d5b3d7223 */ /* 0x000fe20000000016 */
[-C--:B------:R-:W-:Y:S01]  /*6b30*/  FFMA.RM R27, R27, R108.reuse, 12582913 ;  /* 0x4b4000011b1b7423 */ /* 0x080fe2000000406c */
[----:B------:R-:W-:Y:S01]  /*6b40*/  FFMA.RM R21, R21, R108, 12582913 ;  /* 0x4b40000115157423 */ /* 0x000fe2000000406c */
[----:B------:R-:W-:Y:S01]  /*6b50*/  FFMA R36, -R57, 1.4426950216293334961, -R36 ;  /* 0x3fb8aa3b39247823 */ /* 0x000fe20000000924 */
[----:B------:R-:W-:Y:S01]  /*6b60*/  FFMA R40, -R59, 1.4426950216293334961, -R38 ;  /* 0x3fb8aa3b3b287823 */ /* 0x000fe20000000926 */
[-C--:B------:R-:W-:Y:S01]  /*6b70*/  FFMA.SAT R29, -R63, R45.reuse, 0.5 ;  /* 0x3f0000003f1d7423 */ /* 0x080fe2000000212d */
[C---:B------:R-:W-:Y:S01]  /*6b80*/  FFMA R3, -R56.reuse, 1.4426950216293334961, -R3 ;  /* 0x3fb8aa3b38037823 */ /* 0x040fe20000000903 */
[----:B------:R1:W-:Y:S01]  /*6b90*/  MUFU.EX2 R38, R13 ;  /* 0x0000000d00267308 */ /* 0x0003e20000000800 */
[-C--:B------:R-:W-:Y:S01]  /*6ba0*/  FFMA.SAT R25, -R61, R45.reuse, 0.5 ;  /* 0x3f0000003d197423 */ /* 0x080fe2000000212d */
[----:B------:R-:W-:Y:S01]  /*6bb0*/  FADD R23, R21, -12583039 ;  /* 0xcb40007f15177421 */ /* 0x000fe20000000000 */
[----:B------:R-:W-:Y:S01]  /*6bc0*/  FFMA R66, R91, R66, R102 ;  /* 0x000000425b427223 */ /* 0x000fe20000000066 */
[----:B------:R-:W-:Y:S01]  /*6bd0*/  FFMA R36, -R57, 1.925963033500011079e-08, R36 ;  /* 0x32a5706039247823 */ /* 0x000fe20000000124 */
[-C--:B------:R-:W-:Y:S01]  /*6be0*/  FFMA.RM R29, R29, R108.reuse, 12582913 ;  /* 0x4b4000011d1d7423 */ /* 0x080fe2000000406c */
[----:B------:R-:W-:Y:S01]  /*6bf0*/  FFMA R3, -R56, 1.925963033500011079e-08, R3 ;  /* 0x32a5706038037823 */ /* 0x000fe20000000103 */
        /* <DEDUP_REMOVED lines=49> */
[----:B------:R-:W-:Y:S01]  /*6f10*/  SHF.L.U32 R21, R21, 0x17, RZ ;  /* 0x0000001715157819 */ /* 0x000fe200000006ff */
[----:B------:R-:W-:Y:S01]  /*6f20*/  FFMA R23, -R64, 1.4426950216293334961, -R23 ;  /* 0x3fb8aa3b40177823 */ /* 0x000fe20000000917 */
[----:B------:R3:W-:Y:S01]  /*6f30*/  MUFU.EX2 R52, R13 ;  /* 0x0000000d00347308 */ /* 0x0007e20000000800 */
[----:B--2---:R-:W-:Y:S01]  /*6f40*/  FFMA R110, R0, R3, 1 ;  /* 0x3f800000006e7423 */ /* 0x004fe20000000003 */
[----:B------:R-:W-:Y:S01]  /*6f50*/  FFMA R50, -R65, 1.4426950216293334961, -R48 ;  /* 0x3fb8aa3b41327823 */ /* 0x000fe20000000930 */
[----:B------:R-:W-:Y:S01]  /*6f60*/  FFMA R23, -R64, 1.925963033500011079e-08, R23 ;  /* 0x32a5706040177823 */ /* 0x000fe20000000117 */
[----:B------:R-:W-:Y:S01]  /*6f70*/  FADD R0, R41, -12583039 ;  /* 0xcb40007f29007421 */ /* 0x000fe20000000000 */
[----:B------:R-:W-:Y:S01]  /*6f80*/  FADD R3, R43, -12583039 ;  /* 0xcb40007f2b037421 */ /* 0x000fe20000000000 */
[----:B-1----:R-:W-:Y:S01]  /*6f90*/  FFMA R15, R15, R40, 1 ;  /* 0x3f8000000f0f7423 */ /* 0x002fe20000000028 */
[----:B-----5:R-:W-:Y:S01]  /*6fa0*/  FFMA R40, R21, R36, 1 ;  /* 0x3f80000015287423 */ /* 0x020fe20000000024 */
[----:B------:R1:W-:Y:S01]  /*6fb0*/  MUFU.EX2 R48, R23 ;  /* 0x0000001700307308 */ /* 0x0003e20000000800 */
[----:B---3--:R-:W-:Y:S01]  /*6fc0*/  FFMA R13, R4, R5, 1 ;  /* 0x3f800000040d7423 */ /* 0x008fe20000000005 */
[----:B------:R-:W-:Y:S01]  /*6fd0*/  FADD R4, R45, -12583039 ;  /* 0xcb40007f2d047421 */ /* 0x000fe20000000000 */
[----:B------:R-:W-:Y:S01]  /*6fe0*/  FFMA R108, -R69, 1.4426950216293334961, -R0 ;  /* 0x3fb8aa3b456c7823 */ /* 0x000fe20000000900 */
        /* <DEDUP_REMOVED lines=28> */
[----:B------:R-:W3:Y:S01]  /*71b0*/  MUFU.EX2 R42, R42 ;  /* 0x0000002a002a7308 */ /* 0x000ee20000000800 */
[----:B------:R-:W-:Y:S01]  /*71c0*/  SHF.L.U32 R43, R43, 0x17, RZ ;  /* 0x000000172b2b7819 */ /* 0x000fe200000006ff */
[----:B-1----:R-:W-:Y:S01]  /*71d0*/  FFMA R33, R33, R50, 1 ;  /* 0x3f80000021217423 */ /* 0x002fe20000000032 */
[----:B------:R-:W-:Y:S01]  /*71e0*/  SHF.L.U32 R45, R45, 0x17, RZ ;  /* 0x000000172d2d7819 */ /* 0x000fe200000006ff */
[----:B------:R-:W-:Y:S01]  /*71f0*/  FFMA R38, R11, R38, 1 ;  /* 0x3f8000000b267423 */ /* 0x000fe20000000026 */
[----:B------:R-:W-:Y:S01]  /*7200*/  FFMA R44, R27, R44, 1 ;  /* 0x3f8000001b2c7423 */ /* 0x000fe2000000002c */
[----:B------:R-:W-:Y:S01]  /*7210*/  FFMA R48, R31, R48, 1 ;  /* 0x3f8000001f307423 */ /* 0x000fe20000000030 */
[----:B------:R-:W-:Y:S01]  /*7220*/  FFMA R52, R35, R52, 1 ;  /* 0x3f80000023347423 */ /* 0x000fe20000000034 */
[----:B------:R-:W1:Y:S01]  /*7230*/  MUFU.EX2 R46, R46 ;  /* 0x0000002e002e7308 */ /* 0x000e620000000800 */
[----:B--2---:R-:W-:-:S07]  /*7240*/  FFMA R37, R37, R54, 1 ;  /* 0x3f80000025257423 */ /* 0x004fce0000000036 */
[----:B------:R-:W2:Y:S01]  /*7250*/  MUFU.EX2 R0, R23 ;  /* 0x0000001700007308 */ /* 0x000ea20000000800 */
[----:B---3--:R-:W-:-:S07]  /*7260*/  FFMA R25, R25, R42, 1 ;  /* 0x3f80000019197423 */ /* 0x008fce000000002a */
        /* <DEDUP_REMOVED lines=14> */
.L_x_171:
[----:B------:R-:W1:Y:S02]  /*7350*/  MUFU.RCP R11, R110 ;  /* 0x0000006e000b7308 */ /* 0x000e640000001000 */
[----:B-1----:R-:W-:-:S04]  /*7360*/  FFMA R0, R110, R11, -1 ;  /* 0xbf8000006e007423 */ /* 0x002fc8000000000b */
[----:B------:R-:W-:-:S04]  /*7370*/  FADD.FTZ R0, -R0, -RZ ;  /* 0x800000ff00007221 */ /* 0x000fc80000010100 */
[----:B------:R-:W-:-:S07]  /*7380*/  FFMA R11, R11, R0, R11 ;  /* 0x000000000b0b7223 */ /* 0x000fce000000000b */
.L_x_172:
[----:B------:R-:W-:Y:S05]  /*7390*/  BSYNC B1 ;  /* 0x0000000000017941 */ /* 0x000fea0003800000 */
.L_x_170:
        /* <DEDUP_REMOVED lines=10> */
.L_x_174:
[----:B------:R-:W1:Y:S02]  /*7440*/  MUFU.RCP R36, R13 ;  /* 0x0000000d00247308 */ /* 0x000e640000001000 */
[----:B-1----:R-:W-:-:S04]  /*7450*/  FFMA R0, R13, R36, -1 ;  /* 0xbf8000000d007423 */ /* 0x002fc80000000024 */
[----:B------:R-:W-:-:S04]  /*7460*/  FADD.FTZ R3, -R0, -RZ ;  /* 0x800000ff00037221 */ /* 0x000fc80000010100 */
[----:B------:R-:W-:-:S07]  /*7470*/  FFMA R36, R36, R3, R36 ;  /* 0x0000000324247223 */ /* 0x000fce0000000024 */
.L_x_175:
[----:B------:R-:W-:Y:S05]  /*7480*/  BSYNC B1 ;  /* 0x0000000000017941 */ /* 0x000fea0003800000 */
.L_x_173:
        /* <DEDUP_REMOVED lines=10> */
.L_x_177:
[----:B------:R-:W1:Y:S02]  /*7530*/  MUFU.RCP R13, R38 ;  /* 0x00000026000d7308 */ /* 0x000e640000001000 */
[----:B-1----:R-:W-:-:S04]  /*7540*/  FFMA R0, R38, R13, -1 ;  /* 0xbf80000026007423 */ /* 0x002fc8000000000d */
[----:B------:R-:W-:-:S04]  /*7550*/  FADD.FTZ R0, -R0, -RZ ;  /* 0x800000ff00007221 */ /* 0x000fc80000010100 */
[----:B------:R-:W-:-:S07]  /*7560*/  FFMA R13, R13, R0, R13 ;  /* 0x000000000d0d7223 */ /* 0x000fce000000000d */
.L_x_178:
[----:B------:R-:W-:Y:S05]  /*7570*/  BSYNC B1 ;  /* 0x0000000000017941 */ /* 0x000fea0003800000 */
.L_x_176:
        /* <DEDUP_REMOVED lines=10> */
.L_x_180:
[----:B------:R-:W1:Y:S02]  /*7620*/  MUFU.RCP R38, R15 ;  /* 0x0000000f00267308 */ /* 0x000e640000001000 */
[----:B-1----:R-:W-:-:S04]  /*7630*/  FFMA R0, R15, R38, -1 ;  /* 0xbf8000000f007423 */ /* 0x002fc80000000026 */
[----:B------:R-:W-:-:S04]  /*7640*/  FADD.FTZ R3, -R0, -RZ ;  /* 0x800000ff00037221 */ /* 0x000fc80000010100 */
[----:B------:R-:W-:-:S07]  /*7650*/  FFMA R38, R38, R3, R38 ;  /* 0x0000000326267223 */ /* 0x000fce0000000026 */
.L_x_181:
[----:B------:R-:W-:Y:S05]  /*7660*/  BSYNC B1 ;  /* 0x0000000000017941 */ /* 0x000fea0003800000 */
.L_x_179:
        /* <DEDUP_REMOVED lines=10> */
.L_x_183:
[----:B------:R-:W1:Y:S02]  /*7710*/  MUFU.RCP R15, R40 ;  /* 0x00000028000f7308 */ /* 0x000e640000001000 */
[----:B-1----:R-:W-:-:S04]  /*7720*/  FFMA R0, R40, R15, -1 ;  /* 0xbf80000028007423 */ /* 0x002fc8000000000f */
[----:B------:R-:W-:-:S04]  /*7730*/  FADD.FTZ R0, -R0, -RZ ;  /* 0x800000ff00007221 */ /* 0x000fc80000010100 */
[----:B------:R-:W-:-:S07]  /*7740*/  FFMA R15, R15, R0, R15 ;  /* 0x000000000f0f7223 */ /* 0x000fce000000000f */
.L_x_184:
[----:B------:R-:W-:Y:S05]  /*7750*/  BSYNC B1 ;  /* 0x0000000000017941 */ /* 0x000fea0003800000 */
.L_x_182:
        /* <DEDUP_REMOVED lines=10> */
.L_x_186:
[----:B------:R-:W1:Y:S02]  /*7800*/  MUFU.RCP R40, R25 ;  /* 0x0000001900287308 */ /* 0x000e640000001000 */
[----:B-1----:R-:W-:-:S04]  /*7810*/  FFMA R0, R25, R40, -1 ;  /* 0xbf80000019007423 */ /* 0x002fc80000000028 */
[----:B------:R-:W-:-:S04]  /*7820*/  FADD.FTZ R3, -R0, -RZ ;  /* 0x800000ff00037221 */ /* 0x000fc80000010100 */
[----:B------:R-:W-:-:S07]  /*7830*/  FFMA R40, R40, R3, R40 ;  /* 0x0000000328287223 */ /* 0x000fce0000000028 */
.L_x_187:
[----:B------:R-:W-:Y:S05]  /*7840*/  BSYNC B1 ;  /* 0x0000000000017941 */ /* 0x000fea0003800000 */
.L_x_185:
        /* <DEDUP_REMOVED lines=10> */
.L_x_189:
[----:B------:R-:W1:Y:S02]  /*78f0*/  MUFU.RCP R21, R44 ;  /* 0x0000002c00157308 */ /* 0x000e640000001000 */
[----:B-1----:R-:W-:-:S04]  /*7900*/  FFMA R0, R44, R21, -1 ;  /* 0xbf8000002c007423 */ /* 0x002fc80000000015 */
[----:B------:R-:W-:-:S04]  /*7910*/  FADD.FTZ R0, -R0, -RZ ;  /* 0x800000ff00007221 */ /* 0x000fc80000010100 */
[----:B------:R-:W-:-:S07]  /*7920*/  FFMA R21, R21, R0, R21 ;  /* 0x0000000015157223 */ /* 0x000fce0000000015 */
.L_x_190:
[----:B------:R-:W-:Y:S05]  /*7930*/  BSYNC B1 ;  /* 0x0000000000017941 */ /* 0x000fea0003800000 */
.L_x_188:
        /* <DEDUP_REMOVED lines=10> */
.L_x_192:
[----:B------:R-:W1:Y:S02]  /*79e0*/  MUFU.RCP R42, R29 ;  /* 0x0000001d002a7308 */ /* 0x000e640000001000 */
[----:B-1----:R-:W-:-:S04]  /*79f0*/  FFMA R0, R29, R42, -1 ;  /* 0xbf8000001d007423 */ /* 0x002fc8000000002a */
[----:B------:R-:W-:-:S04]  /*7a00*/  FADD.FTZ R3, -R0, -RZ ;  /* 0x800000ff00037221 */ /* 0x000fc80000010100 */
[----:B------:R-:W-:-:S07]  /*7a10*/  FFMA R42, R42, R3, R42 ;  /* 0x000000032a2a7223 */ /* 0x000fce000000002a */
.L_x_193:
[----:B------:R-:W-:Y:S05]  /*7a20*/  BSYNC B1 ;  /* 0x0000000000017941 */ /* 0x000fea0003800000 */
.L_x_191:
        /* <DEDUP_REMOVED lines=10> */
.L_x_195:
[----:B------:R-:W1:Y:S02]  /*7ad0*/  MUFU.RCP R23, R48 ;  /* 0x0000003000177308 */ /* 0x000e640000001000 */
[----:B-1----:R-:W-:-:S04]  /*7ae0*/  FFMA R0, R48, R23, -1 ;  /* 0xbf80000030007423 */ /* 0x002fc80000000017 */
[----:B------:R-:W-:-:S04]  /*7af0*/  FADD.FTZ R0, -R0, -RZ ;  /* 0x800000ff00007221 */ /* 0x000fc80000010100 */
[----:B------:R-:W-:-:S07]  /*7b00*/  FFMA R23, R23, R0, R23 ;  /* 0x0000000017177223 */ /* 0x000fce0000000017 */
.L_x_196:
[----:B------:R-:W-:Y:S05]  /*7b10*/  BSYNC B1 ;  /* 0x0000000000017941 */ /* 0x000fea0003800000 */
.L_x_194:
        /* <DEDUP_REMOVED lines=10> */
.L_x_198:
[----:B------:R-:W1:Y:S02]  /*7bc0*/  MUFU.RCP R44, R33 ;  /* 0x00000021002c7308 */ /* 0x000e640000001000 */
[----:B-1----:R-:W-:-:S04]  /*7bd0*/  FFMA R0, R33, R44, -1 ;  /* 0xbf80000021007423 */ /* 0x002fc8000000002c */
[----:B------:R-:W-:-:S04]  /*7be0*/  FADD.FTZ R3, -R0, -RZ ;  /* 0x800000ff00037221 */ /* 0x000fc80000010100 */
[----:B------:R-:W-:-:S07]  /*7bf0*/  FFMA R44, R44, R3, R44 ;  /* 0x000000032c2c7223 */ /* 0x000fce000000002c */
.L_x_199:
[----:B------:R-:W-:Y:S05]  /*7c00*/  BSYNC B1 ;  /* 0x0000000000017941 */ /* 0x000fea0003800000 */
.L_x_197:
        /* <DEDUP_REMOVED lines=10> */
.L_x_201:
[----:B------:R-:W1:Y:S02]  /*7cb0*/  MUFU.RCP R25, R52 ;  /* 0x0000003400197308 */ /* 0x000e640000001000 */
[----:B-1----:R-:W-:-:S04]  /*7cc0*/  FFMA R0, R52, R25, -1 ;  /* 0xbf80000034007423 */ /* 0x002fc80000000019 */
[----:B------:R-:W-:-:S04]  /*7cd0*/  FADD.FTZ R0, -R0, -RZ ;  /* 0x800000ff00007221 */ /* 0x000fc80000010100 */
[----:B------:R-:W-:-:S07]  /*7ce0*/  FFMA R25, R25, R0, R25 ;  /* 0x0000000019197223 */ /* 0x000fce0000000019 */
.L_x_202:
[----:B------:R-:W-:Y:S05]  /*7cf0*/  BSYNC B1 ;  /* 0x0000000000017941 */ /* 0x000fea0003800000 */
.L_x_200:
        /* <DEDUP_REMOVED lines=10> */
.L_x_204:
[----:B------:R-:W1:Y:S02]  /*7da0*/  MUFU.RCP R46, R37 ;  /* 0x00000025002e7308 */ /* 0x000e640000001000 */
[----:B-1----:R-:W-:-:S04]  /*7db0*/  FFMA R0, R37, R46, -1 ;  /* 0xbf80000025007423 */ /* 0x002fc8000000002e */
[----:B------:R-:W-:-:S04]  /*7dc0*/  FADD.FTZ R3, -R0, -RZ ;  /* 0x800000ff00037221 */ /* 0x000fc80000010100 */
[----:B------:R-:W-:-:S07]  /*7dd0*/  FFMA R46, R46, R3, R46 ;  /* 0x000000032e2e7223 */ /* 0x000fce000000002e */
.L_x_205:
[----:B------:R-:W-:Y:S05]  /*7de0*/  BSYNC B1 ;  /* 0x0000000000017941 */ /* 0x000fea0003800000 */
.L_x_203:
        /* <DEDUP_REMOVED lines=10> */
.L_x_207:
[----:B------:R-:W1:Y:S02]  /*7e90*/  MUFU.RCP R27, R50 ;  /* 0x00000032001b7308 */ /* 0x000e640000001000 */
[----:B-1----:R-:W-:-:S04]  /*7ea0*/  FFMA R0, R50, R27, -1 ;  /* 0xbf80000032007423 */ /* 0x002fc8000000001b */
[----:B------:R-:W-:-:S04]  /*7eb0*/  FADD.FTZ R0, -R0, -RZ ;  /* 0x800000ff00007221 */ /* 0x000fc80000010100 */
[----:B------:R-:W-:-:S07]  /*7ec0*/  FFMA R27, R27, R0, R27 ;  /* 0x000000001b1b7223 */ /* 0x000fce000000001b */
.L_x_208:
[----:B------:R-:W-:Y:S05]  /*7ed0*/  BSYNC B1 ;  /* 0x0000000000017941 */ /* 0x000fea0003800000 */
.L_x_206:
        /* <DEDUP_REMOVED lines=10> */
.L_x_210:
[----:B------:R-:W1:Y:S02]  /*7f80*/  MUFU.RCP R48, R41 ;  /* 0x0000002900307308 */ /* 0x000e640000001000 */
[----:B-1----:R-:W-:-:S04]  /*7f90*/  FFMA R0, R41, R48, -1 ;  /* 0xbf80000029007423 */ /* 0x002fc80000000030 */
[----:B------:R-:W-:-:S04]  /*7fa0*/  FADD.FTZ R3, -R0, -RZ ;  /* 0x800000ff00037221 */ /* 0x000fc80000010100 */
[----:B------:R-:W-:-:S07]  /*7fb0*/  FFMA R48, R48, R3, R48 ;  /* 0x0000000330307223 */ /* 0x000fce0000000030 */
.L_x_211:
[----:B------:R-:W-:Y:S05]  /*7fc0*/  BSYNC B1 ;  /* 0x0000000000017941 */ /* 0x000fea0003800000 */
.L_x_209:
        /* <DEDUP_REMOVED lines=10> */
.L_x_213:
[----:B------:R-:W1:Y:S02]  /*8070*/  MUFU.RCP R29, R54 ;  /* 0x00000036001d7308 */ /* 0x000e640000001000 */
[----:B-1----:R-:W-:-:S04]  /*8080*/  FFMA R0, R54, R29, -1 ;  /* 0xbf80000036007423 */ /* 0x002fc8000000001d */
[----:B------:R-:W-:-:S04]  /*8090*/  FADD.FTZ R0, -R0, -RZ ;  /* 0x800000ff00007221 */ /* 0x000fc80000010100 */
[----:B------:R-:W-:-:S07]  /*80a0*/  FFMA R29, R29, R0, R29 ;  /* 0x000000001d1d7223 */ /* 0x000fce000000001d */
.L_x_214:
[----:B------:R-:W-:Y:S05]  /*80b0*/  BSYNC B1 ;  /* 0x0000000000017941 */ /* 0x000fea0003800000 */
.L_x_212:
        /* <DEDUP_REMOVED lines=9> */
.L_x_216:
[----:B------:R-:W1:Y:S02]  /*8150*/  MUFU.RCP R0, R45 ;  /* 0x0000002d00007308 */ /* 0x000e640000001000 */
[----:B-1----:R-:W-:-:S04]  /*8160*/  FFMA R3, R45, R0, -1 ;  /* 0xbf8000002d037423 */ /* 0x002fc80000000000 */
[----:B------:R-:W-:-:S04]  /*8170*/  FADD.FTZ R3, -R3, -RZ ;  /* 0x800000ff03037221 */ /* 0x000fc80000010100 */
[----:B------:R-:W-:-:S07]  /*8180*/  FFMA R0, R0, R3, R0 ;  /* 0x0000000300007223 */ /* 0x000fce0000000000 */
.L_x_217:
[----:B------:R-:W-:Y:S05]  /*8190*/  BSYNC B1 ;  /* 0x0000000000017941 */ /* 0x000fea0003800000 */
.L_x_215:
        /* <DEDUP_REMOVED lines=46> */
.L_x_219:
[----:B------:R-:W-:Y:S05]  /*8480*/  BSYNC B0 ;  /* 0x0000000000007941 */ /* 0x000fea0003800000 */
.L_x_218:
[----:B------:R-:W-:Y:S06]  /*8490*/  BAR.SYNC.DEFER_BLOCKING 0x1, 0x100 ;  /* 0x0044000000007b1d */ /* 0x000fec0000010000 */
[----:B------:R-:W-:Y:S04]  /*84a0*/  BSSY B0, `(.L_x_220) ;  /* 0x0000009000007945 */ /* 0x000fe80003800000 */
[----:B------:R-:W-:Y:S05]  /*84b0*/  @P0 BRA `(.L_x_221) ;  /* 0x00000000001c0947 */ /* 0x000fea0003800000 */
[----:B------:R-:W-:-:S13]  /*84c0*/  ISETP.NE.AND P2, PT, R107, 0x3, PT ;  /* 0x000000036b00780c */ /* 0x000fda0003f45270 */
[----:B------:R-:W-:Y:S05]  /*84d0*/  @!P2 BRA `(.L_x_222) ;  /* 0x000000000004a947 */ /* 0x000fea0003800000 */
[----:B------:R-:W-:Y:S01]  /*84e0*/  BPT.TRAP 0x1 ;  /* 0x000000040000795c */ /* 0x000fe20000300000 */
.L_x_222:
[----:B------:R-:W-:-:S04]  /*84f0*/  ULEA UR4, UR40, UR51, 0x3 ;  /* 0x0000003328047291 */ /* 0x000fc8000f8e183f */
[----:B------:R-:W-:-:S04]  /*8500*/  UIADD3 UR4, UR4, 0x80, URZ ;  /* 0x0000008004047890 */ /* 0x000fc8000fffe03f */
[----:B------:R-:W-:-:S09]  /*8510*/  UPRMT UR4, UR50, 0x654, UR4 ;  /* 0x0000065432047896 */ /* 0x000fd20008000004 */
[----:B------:R-:W-:Y:S03]  /*8520*/  SYNCS.ARRIVE.TRANS64.RED.A1T0 RZ, [UR4], RZ ;  /* 0x000000ffffff79a7 */ /* 0x000fe60008100404 */
.L_x_221:
[----:B------:R-:W-:Y:S05]  /*8530*/  BSYNC B0 ;  /* 0x0000000000007941 */ /* 0x000fea0003800000 */
.L_x_220:
[----:B------:R-:W-:Y:S01]  /*8540*/  UIADD3 UR4, UR40, 0x1, URZ ;  /* 0x0000000128047890 */ /* 0x000fe2000fffe03f */
[----:B------:R-:W-:Y:S03]  /*8550*/  BSSY B0, `(.L_x_223) ;  /* 0x0000033000007945 */ /* 0x000fe60003800000 */
[----:B------:R-:W-:-:S04]  /*8560*/  UISETP.NE.AND UP0, UPT, UR4, 0x4, UPT ;  /* 0x000000040400788c */ /* 0x000fc8000bf05270 */
[----:B------:R-:W-:Y:S01]  /*8570*/  USEL UR40, UR4, URZ, UP0 ;  /* 0x0000003f04287287 */ /* 0x000fe20008000000 */
[----:B------:R-:W-:Y:S11]  /*8580*/  @P0 BRA `(.L_x_224) ;  /* 0x0000000000bc0947 */ /* 0x000ff60003800000 */
[----:B------:R-:W-:-:S13]  /*8590*/  ISETP.NE.AND P2, PT, R107, 0x3, PT ;  /* 0x000000036b00780c */ /* 0x000fda0003f45270 */
[----:B------:R-:W-:Y:S05]  /*85a0*/  @!P2 BRA `(.L_x_225) ;  /* 0x000000000004a947 */ /* 0x000fea0003800000 */
[----:B------:R-:W-:Y:S01]  /*85b0*/  BPT.TRAP 0x1 ;  /* 0x000000040000795c */ /* 0x000fe20000300000 */
.L_x_225:
[----:B-1----:R-:W-:Y:S01]  /*85c0*/  SHF.L.U32 R0, R9, 0x1f, RZ ;  /* 0x0000001f09007819 */ /* 0x002fe200000006ff */
[----:B------:R-:W-:Y:S01]  /*85d0*/  BSSY B1, `(.L_x_226) ;  /* 0x0000004000017945 */ /* 0x000fe20003800000 */
[----:B------:R-:W-:-:S04]  /*85e0*/  LEA R3, R6, UR51, 0x3 ;  /* 0x0000003306037c11 */ /* 0x000fc8000f8e18ff */
[----:B------:R-:W1:Y:S02]  /*85f0*/  SYNCS.PHASECHK.TRANS64.TRYWAIT P2, [R3+URZ+0x60], R0 ;  /* 0x00006000030075a7 */ /* 0x000e64000804017f */
[----:B-1----:R-:W-:Y:S05]  /*8600*/  @!P2 BRA `(.L_x_227) ;  /* 0x000000500098a947 */ /* 0x002fea0003800000 */
.L_x_363:
[----:B------:R-:W-:Y:S05]  /*8610*/  BSYNC B1 ;  /* 0x0000000000017941 */ /* 0x000fea0003800000 */
.L_x_226:
[----:B------:R-:W-:Y:S05]  /*8620*/  @P1 BRA `(.L_x_224) ;  /* 0x0000000000941947 */ /* 0x000fea0003800000 */
[----:B------:R-:W-:Y:S01]  /*8630*/  LEA R6, R6, R7, 0xd ;  /* 0x0000000706067211 */ /* 0x000fe200078e68ff */
[----:B------:R-:W-:Y:S05]  /*8640*/  WARPSYNC.ALL ;  /* 0x0000000000007948 */ /* 0x000fea0003800000 */
[----:B-1----:R-:W-:Y:S01]  /*8650*/  IMAD R0, R95, 0x2, R6 ;  /* 0x000000025f007824 */ /* 0x002fe200078e0206 */
[----:B------:R-:W1:Y:S04]  /*8660*/  LDSM.16.M88.4 R8, [R6] ;  /* 0x000000000608783b */ /* 0x000e680000000200 */
[----:B------:R-:W2:Y:S01]  /*8670*/  LDSM.16.M88.4 R24, [R0] ;  /* 0x000000000018783b */ /* 0x000ea20000000200 */
[----:B-1----:R-:W-:Y:S01]  /*8680*/  SHF.L.U32 R7, R9, 0x10, RZ ;  /* 0x0000001009077819 */ /* 0x002fe200000006ff */
[----:B------:R-:W-:Y:S01]  /*8690*/  IMAD.U32 R13, R10, 0x10000, RZ ;  /* 0x000100000a0d7824 */ /* 0x000fe200078e00ff */
[----:B------:R-:W-:Y:S01]  /*86a0*/  SHF.L.U32 R21, R11, 0x10, RZ ;  /* 0x000000100b157819 */ /* 0x000fe200000006ff */
[----:B--2---:R-:W-:Y:S01]  /*86b0*/  IMAD.U32 R31, R25, 0x10000, RZ ;  /* 0x00010000191f7824 */ /* 0x004fe200078e00ff */
        /* <DEDUP_REMOVED lines=27> */
[----:B------:R-:W-:-:S07]  /*8870*/  FMUL R32, R92, R27 ;  /* 0x0000001b5c207220 */ /* 0x000fce0000400000 */
.L_x_224:
[----:B------:R-:W-:Y:S05]  /*8880*/  BSYNC B0 ;  /* 0x0000000000007941 */ /* 0x000fea0003800000 */
.L_x_223:
[----:B------:R-:W-:Y:S02]  /*8890*/  IMAD.MOV.U32 R43, RZ, RZ, 0x3bbb989d ;  /* 0x3bbb989dff2b7424 */ /* 0x000fe400078e00ff */
[C---:B------:R-:W-:Y:S01]  /*88a0*/  FFMA R8, R91.reuse, R72, R8 ;  /* 0x000000485b087223 */ /* 0x040fe20000000008 */
[----:B------:R-:W-:Y:S01]  /*88b0*/  MOV R54, 0x437c0000 ;  /* 0x437c000000367802 */ /* 0x000fe20000000f00 */
[C---:B------:R-:W-:Y:S01]  /*88c0*/  FFMA R14, R91.reuse, R75, R14 ;  /* 0x0000004b5b0e7223 */ /* 0x040fe2000000000e */
[C---:B------:R-:W-:Y:S01]  /*88d0*/  FFMA R10, R91.reuse, R73, R10 ;  /* 0x000000495b0a7223 */ /* 0x040fe2000000000a */
[-C--:B-1----:R-:W-:Y:S01]  /*88e0*/  FFMA.SAT R0, -R8, R43.reuse, 0.5 ;  /* 0x3f00000008007423 */ /* 0x082fe2000000212b */
[C---:B------:R-:W-:Y:S01]  /*88f0*/  FFMA R12, R91.reuse, R74, R12 ;  /* 0x0000004a5b0c7223 */ /* 0x040fe2000000000c */
[-C--:B------:R-:W-:Y:S01]  /*8900*/  FFMA.SAT R9, -R14, R43.reuse, 0.5 ;  /* 0x3f0000000e097423 */ /* 0x080fe2000000212b */
[-C--:B------:R-:W-:Y:S01]  /*8910*/  FFMA.SAT R4, -R10, R43.reuse, 0.5 ;  /* 0x3f0000000a047423 */ /* 0x080fe2000000212b */
[----:B------:R-:W-:Y:S01]  /*8920*/  FFMA.RM R0, R0, R54, 12582913 ;  /* 0x4b40000100007423 */ /* 0x000fe20000004036 */
[----:B------:R-:W-:Y:S01]  /*8930*/  FFMA.SAT R6, -R12, R43, 0.5 ;  /* 0x3f0000000c067423 */ /* 0x000fe2000000212b */
[----:B------:R-:W-:Y:S01]  /*8940*/  FFMA R20, R91, R76, R20 ;  /* 0x0000004c5b147223 */ /* 0x000fe20000000014 */
[-C--:B------:R-:W-:Y:S01]  /*8950*/  FFMA.RM R9, R9, R54.reuse, 12582913 ;  /* 0x4b40000109097423 */ /* 0x080fe20000004036 */
[----:B------:R-:W-:Y:S01]  /*8960*/  FADD R3, R0, -12583039 ;  /* 0xcb40007f00037421 */ /* 0x000fe20000000000 */
[----:B------:R-:W-:Y:S01]  /*8970*/  FFMA R22, R91, R77, R22 ;  /* 0x0000004d5b167223 */ /* 0x000fe20000000016 */
[-C--:B------:R-:W-:Y:S01]  /*8980*/  FFMA.RM R4, R4, R54.reuse, 12582913 ;  /* 0x4b40000104047423 */ /* 0x080fe20000004036 */
[-C--:B------:R-:W-:Y:S01]  /*8990*/  FFMA.RM R6, R6, R54.reuse, 12582913 ;  /* 0x4b40000106067423 */ /* 0x080fe20000004036 */
[----:B------:R-:W-:Y:S01]  /*89a0*/  FFMA R3, -R8, 1.4426950216293334961, -R3 ;  /* 0x3fb8aa3b08037823 */ /* 0x000fe20000000903 */
[-C--:B------:R-:W-:Y:S01]  /*89b0*/  FFMA.SAT R13, -R20, R43.reuse, 0.5 ;  /* 0x3f000000140d7423 */ /* 0x080fe2000000212b */
[----:B------:R-:W-:Y:S01]  /*89c0*/  FADD R11, R9, -12583039 ;  /* 0xcb40007f090b7421 */ /* 0x000fe20000000000 */
[----:B------:R-:W-:Y:S01]  /*89d0*/  FFMA.SAT R21, -R22, R43, 0.5 ;  /* 0x3f00000016157423 */ /* 0x000fe2000000212b */
[----:B------:R-:W-:Y:S01]  /*89e0*/  FADD R5, R4, -12583039 ;  /* 0xcb40007f04057421 */ /* 0x000fe20000000000 */
[----:B------:R-:W-:Y:S01]  /*89f0*/  FFMA R3, -R8, 1.925963033500011079e-08, R3 ;  /* 0x32a5706008037823 */ /* 0x000fe20000000103 */
[----:B------:R-:W-:Y:S01]  /*8a00*/  FADD R7, R6, -12583039 ;  /* 0xcb40007f06077421 */ /* 0x000fe20000000000 */
[-C--:B------:R-:W-:Y:S01]  /*8a10*/  FFMA.RM R13, R13, R54.reuse, 12582913 ;  /* 0x4b4000010d0d7423 */ /* 0x080fe20000004036 */
[----:B------:R-:W-:Y:S01]  /*8a20*/  FFMA R11, -R14, 1.4426950216293334961, -R11 ;  /* 0x3fb8aa3b0e0b7823 */ /* 0x000fe2000000090b */
[----:B------:R-:W-:Y:S01]  /*8a30*/  FFMA.RM R21, R21, R54, 12582913 ;  /* 0x4b40000115157423 */ /* 0x000fe20000004036 */
[----:B------:R-:W-:Y:S01]  /*8a40*/  FFMA R5, -R10, 1.4426950216293334961, -R5 ;  /* 0x3fb8aa3b0a057823 */ /* 0x000fe20000000905 */
[----:B------:R-:W-:Y:S01]  /*8a50*/  FFMA R7, -R12, 1.4426950216293334961, -R7 ;  /* 0x3fb8aa3b0c077823 */ /* 0x000fe20000000907 */
[----:B------:R-:W1:Y:S01]  /*8a60*/  MUFU.EX2 R3, R3 ;  /* 0x0000000300037308 */ /* 0x000e620000000800 */
[----:B------:R-:W-:Y:S01]  /*8a70*/  FADD R15, R13, -12583039 ;  /* 0xcb40007f0d0f7421 */ /* 0x000fe20000000000 */
[----:B------:R-:W-:Y:S01]  /*8a80*/  FFMA R11, -R14, 1.925963033500011079e-08, R11 ;  /* 0x32a570600e0b7823 */ /* 0x000fe2000000010b */
[----:B------:R-:W-:Y:S01]  /*8a90*/  FADD R23, R21, -12583039 ;  /* 0xcb40007f15177421 */ /* 0x000fe20000000000 */
[C---:B------:R-:W-:Y:S01]  /*8aa0*/  FFMA R24, R91.reuse, R78, R24 ;  /* 0x0000004e5b187223 */ /* 0x040fe20000000018 */
[C---:B------:R-:W-:Y:S01]  /*8ab0*/  FFMA R80, R91.reuse, R80, R100 ;  /* 0x000000505b507223 */ /* 0x040fe20000000064 */
[C---:B------:R-:W-:Y:S01]  /*8ac0*/  FFMA R26, R91.reuse, R81, R26 ;  /* 0x000000515b1a7223 */ /* 0x040fe2000000001a */
[----:B------:R-:W-:Y:S01]  /*8ad0*/  FFMA R5, -R10, 1.925963033500011079e-08, R5 ;  /* 0x32a570600a057823 */ /* 0x000fe20000000105 */
[----:B------:R-:W-:Y:S01]  /*8ae0*/  FFMA R7, -R12, 1.925963033500011079e-08, R7 ;  /* 0x32a570600c077823 */ /* 0x000fe20000000107 */
[----:B------:R-:W-:Y:S01]  /*8af0*/  FFMA R15, -R20, 1.4426950216293334961, -R15 ;  /* 0x3fb8aa3b140f7823 */ /* 0x000fe2000000090f */
[----:B------:R2:W-:Y:S01]  /*8b00*/  MUFU.EX2 R36, R11 ;  /* 0x0000000b00247308 */ /* 0x0005e20000000800 */
[----:B------:R-:W-:Y:S01]  /*8b10*/  FFMA R23, -R22, 1.4426950216293334961, -R23 ;  /* 0x3fb8aa3b16177823 */ /* 0x000fe20000000917 */
[-C--:B------:R-:W-:Y:S01]  /*8b20*/  FFMA.SAT R25, -R24, R43.reuse, 0.5 ;  /* 0x3f00000018197423 */ /* 0x080fe2000000212b */
[----:B------:R-:W-:Y:S01]  /*8b30*/  FFMA.SAT R31, -R26, R43, 0.5 ;  /* 0x3f0000001a1f7423 */ /* 0x000fe2000000212b */
[C---:B------:R-:W-:Y:S01]  /*8b40*/  FFMA R30, R91.reuse, R85, R30 ;  /* 0x000000555b1e7223 */ /* 0x040fe2000000001e */
[C---:B------:R-:W-:Y:S01]  /*8b50*/  FFMA R79, R91.reuse, R79, R98 ;  /* 0x0000004f5b4f7223 */ /* 0x040fe20000000062 */
[C---:B------:R-:W-:Y:S01]  /*8b60*/  FFMA R82, R91.reuse, R82, R102 ;  /* 0x000000525b527223 */ /* 0x040fe20000000066 */
[C---:B------:R-:W-:Y:S01]  /*8b70*/  FFMA R28, R91.reuse, R83, R28 ;  /* 0x000000535b1c7223 */ /* 0x040fe2000000001c */
[C---:B------:R-:W-:Y:S01]  /*8b80*/  FFMA R84, R91.reuse, R84, R104 ;  /* 0x000000545b547223 */ /* 0x040fe20000000068 */
[----:B--2---:R-:W-:Y:S01]  /*8b90*/  FFMA.SAT R11, -R80, R43, 0.5 ;  /* 0x3f000000500b7423 */ /* 0x004fe2000000212b */
[C---:B------:R-:W-:Y:S01]  /*8ba0*/  FFMA R86, R91.reuse, R86, R106 ;  /* 0x000000565b567223 */ /* 0x040fe2000000006a */
[----:B------:R-:W2:Y:S01]  /*8bb0*/  MUFU.EX2 R5, R5 ;  /* 0x0000000500057308 */ /* 0x000ea20000000800 */
[----:B------:R-:W-:Y:S01]  /*8bc0*/  FFMA R15, -R20, 1.925963033500011079e-08, R15 ;  /* 0x32a57060140f7823 */ /* 0x000fe2000000010f */
[----:B------:R-:W-:Y:S01]  /*8bd0*/  FFMA R23, -R22, 1.925963033500011079e-08, R23 ;  /* 0x32a5706016177823 */ /* 0x000fe20000000117 */
[----:B------:R-:W-:Y:S01]  /*8be0*/  FFMA R32, R91, R87, R32 ;  /* 0x000000575b207223 */ /* 0x000fe20000000020 */
[-C--:B------:R-:W-:Y:S01]  /*8bf0*/  FFMA.RM R25, R25, R54.reuse, 12582913 ;  /* 0x4b40000119197423 */ /* 0x080fe20000004036 */
[-C--:B------:R-:W-:Y:S01]  /*8c00*/  FFMA.RM R11, R11, R54.reuse, 12582913 ;  /* 0x4b4000010b0b7423 */ /* 0x080fe20000004036 */
[-C--:B------:R-:W-:Y:S01]  /*8c10*/  FFMA.RM R31, R31, R54.reuse, 12582913 ;  /* 0x4b4000011f1f7423 */ /* 0x080fe20000004036 */
[-C--:B------:R-:W-:Y:S01]  /*8c20*/  FFMA.SAT R39, -R30, R43.reuse, 0.5 ;  /* 0x3f0000001e277423 */ /* 0x080fe2000000212b */
[----:B------:R-:W3:Y:S01]  /*8c30*/  MUFU.EX2 R7, R7 ;  /* 0x0000000700077308 */ /* 0x000ee20000000800 */
[-C--:B------:R-:W-:Y:S01]  /*8c40*/  FFMA.SAT R29, -R79, R43.reuse, 0.5 ;  /* 0x3f0000004f1d7423 */ /* 0x080fe2000000212b */
[-C--:B------:R-:W-:Y:S01]  /*8c50*/  FFMA.SAT R33, -R82, R43.reuse, 0.5 ;  /* 0x3f00000052217423 */ /* 0x080fe2000000212b */
[-C--:B------:R-:W-:Y:S01]  /*8c60*/  FFMA.SAT R35, -R28, R43.reuse, 0.5 ;  /* 0x3f0000001c237423 */ /* 0x080fe2000000212b */
[-C--:B------:R-:W-:Y:S01]  /*8c70*/  FFMA.SAT R37, -R84, R43.reuse, 0.5 ;  /* 0x3f00000054257423 */ /* 0x080fe2000000212b */
[-C--:B------:R-:W-:Y:S01]  /*8c80*/  FFMA.SAT R41, -R86, R43.reuse, 0.5 ;  /* 0x3f00000056297423 */ /* 0x080fe2000000212b */
[----:B------:R-:W-:Y:S01]  /*8c90*/  FFMA.SAT R43, -R32, R43, 0.5 ;  /* 0x3f000000202b7423 */ /* 0x000fe2000000212b */
[----:B------:R-:W-:Y:S01]  /*8ca0*/  SHF.L.U32 R0, R0, 0x17, RZ ;  /* 0x0000001700007819 */ /* 0x000fe200000006ff */
[----:B------:R4:W5:Y:S01]  /*8cb0*/  MUFU.EX2 R38, R15 ;  /* 0x0000000f00267308 */ /* 0x0009620000000800 */
[----:B------:R-:W-:Y:S01]  /*8cc0*/  FADD R27, R25, -12583039 ;  /* 0xcb40007f191b7421 */ /* 0x000fe20000000000 */
[-C--:B------:R-:W-:Y:S01]  /*8cd0*/  FFMA.RM R39, R39, R54.reuse, 12582913 ;  /* 0x4b40000127277423 */ /* 0x080fe20000004036 */
[-C--:B------:R-:W-:Y:S01]  /*8ce0*/  FFMA.RM R29, R29, R54.reuse, 12582913 ;  /* 0x4b4000011d1d7423 */ /* 0x080fe20000004036 */
[-C--:B------:R-:W-:Y:S01]  /*8cf0*/  FFMA.RM R33, R33, R54.reuse, 12582913 ;  /* 0x4b40000121217423 */ /* 0x080fe20000004036 */
[-C--:B------:R-:W-:Y:S01]  /*8d00*/  FFMA.RM R35, R35, R54.reuse, 12582913 ;  /* 0x4b40000123237423 */ /* 0x080fe20000004036 */
[-C--:B------:R-:W-:Y:S01]  /*8d10*/  FFMA.RM R37, R37, R54.reuse, 12582913 ;  /* 0x4b40000125257423 */ /* 0x080fe20000004036 */
[-C--:B------:R-:W-:Y:S01]  /*8d20*/  FFMA.RM R41, R41, R54.reuse, 12582913 ;  /* 0x4b40000129297423 */ /* 0x080fe20000004036 */
[----:B------:R2:W5:Y:S01]  /*8d30*/  MUFU.EX2 R40, R23 ;  /* 0x0000001700287308 */ /* 0x0005620000000800 */
[----:B----4-:R-:W-:Y:S01]  /*8d40*/  FADD R15, R11, -12583039 ;  /* 0xcb40007f0b0f7421 */ /* 0x010fe20000000000 */
[----:B------:R-:W-:Y:S01]  /*8d50*/  FFMA.RM R43, R43, R54, 12582913 ;  /* 0x4b4000012b2b7423 */ /* 0x000fe20000004036 */
[----:B------:R-:W-:Y:S01]  /*8d60*/  FFMA R27, -R24, 1.4426950216293334961, -R27 ;  /* 0x3fb8aa3b181b7823 */ /* 0x000fe2000000091b */
[----:B-1----:R-:W-:Y:S01]  /*8d70*/  FFMA R54, R0, R3, 1 ;  /* 0x3f80000000367423 */ /* 0x002fe20000000003 */
[----:B------:R-:W-:Y:S01]  /*8d80*/  FFMA R15, -R80, 1.4426950216293334961, -R15 ;  /* 0x3fb8aa3b500f7823 */ /* 0x000fe2000000090f */
[----:B------:R-:W-:Y:S01]  /*8d90*/  FADD R3, R39, -12583039 ;  /* 0xcb40007f27037421 */ /* 0x000fe20000000000 */
[----:B------:R-:W-:Y:S01]  /*8da0*/  FADD R42, R29, -12583039 ;  /* 0xcb40007f1d2a7421 */ /* 0x000fe20000000000 */
[----:B------:R-:W-:Y:S01]  /*8db0*/  SHF.L.U32 R6, R6, 0x17, RZ ;  /* 0x0000001706067819 */ /* 0x000fe200000006ff */
[----:B--2---:R-:W-:Y:S01]  /*8dc0*/  FADD R23, R31, -12583039 ;  /* 0xcb40007f1f177421 */ /* 0x004fe20000000000 */
[----:B------:R-:W-:Y:S01]  /*8dd0*/  FFMA R27, -R24, 1.925963033500011079e-08, R27 ;  /* 0x32a57060181b7823 */ /* 0x000fe2000000011b */
[----:B------:R-:W-:Y:S01]  /*8de0*/  FFMA R15, -R80, 1.925963033500011079e-08, R15 ;  /* 0x32a57060500f7823 */ /* 0x000fe2000000010f */
[----:B------:R-:W-:-:S02]  /*8df0*/  IMAD.SHL.U32 R4, R4, 0x800000, RZ ;  /* 0x0080000004047824 */ /* 0x000fc400078e00ff */
[----:B------:R-:W-:Y:S01]  /*8e00*/  FFMA R23, -R26, 1.4426950216293334961, -R23 ;  /* 0x3fb8aa3b1a177823 */ /* 0x000fe20000000917 */
[----:B------:R-:W-:Y:S01]  /*8e10*/  FFMA R3, -R30, 1.4426950216293334961, -R3 ;  /* 0x3fb8aa3b1e037823 */ /* 0x000fe20000000903 */
[----:B------:R-:W-:Y:S01]  /*8e20*/  FFMA R44, -R79, 1.4426950216293334961, -R42 ;  /* 0x3fb8aa3b4f2c7823 */ /* 0x000fe2000000092a */
[----:B------:R1:W-:Y:S01]  /*8e30*/  MUFU.EX2 R46, R15 ;  /* 0x0000000f002e7308 */ /* 0x0003e20000000800 */
[----:B------:R-:W-:Y:S01]  /*8e40*/  FFMA R23, -R26, 1.925963033500011079e-08, R23 ;  /* 0x32a570601a177823 */ /* 0x000fe20000000117 */
[----:B------:R-:W-:Y:S01]  /*8e50*/  FFMA R56, R4, R5, 1 ;  /* 0x3f80000004387423 */ /* 0x000fe20000000005 */
[----:B---3--:R-:W-:Y:S01]  /*8e60*/  FFMA R58, R6, R7, 1 ;  /* 0x3f800000063a7423 */ /* 0x008fe20000000007 */
[----:B------:R-:W-:Y:S01]  /*8e70*/  FADD R5, R41, -12583039 ;  /* 0xcb40007f29057421 */ /* 0x000fe20000000000 */
[----:B------:R-:W-:Y:S01]  /*8e80*/  FFMA R3, -R30, 1.925963033500011079e-08, R3 ;  /* 0x32a570601e037823 */ /* 0x000fe20000000103 */
[----:B------:R-:W-:Y:S01]  /*8e90*/  FADD R7, R43, -12583039 ;  /* 0xcb40007f2b077421 */ /* 0x000fe20000000000 */
[----:B------:R-:W-:Y:S01]  /*8ea0*/  FFMA R44, -R79, 1.925963033500011079e-08, R44 ;  /* 0x32a570604f2c7823 */ /* 0x000fe2000000012c */
[----:B------:R2:W3:Y:S01]  /*8eb0*/  MUFU.EX2 R42, R27 ;  /* 0x0000001b002a7308 */ /* 0x0004e20000000800 */
[----:B-1----:R-:W-:Y:S01]  /*8ec0*/  FADD R15, R35, -12583039 ;  /* 0xcb40007f230f7421 */ /* 0x002fe20000000000 */
[----:B------:R-:W-:Y:S01]  /*8ed0*/  FFMA R5, -R86, 1.4426950216293334961, -R5 ;  /* 0x3fb8aa3b56057823 */ /* 0x000fe20000000905 */
[----:B------:R-:W-:Y:S01]  /*8ee0*/  FFMA R7, -R32, 1.4426950216293334961, -R7 ;  /* 0x3fb8aa3b20077823 */ /* 0x000fe20000000907 */
[----:B------:R-:W-:Y:S01]  /*8ef0*/  SHF.L.U32 R9, R9, 0x17, RZ ;  /* 0x0000001709097819 */ /* 0x000fe200000006ff */
[----:B------:R-:W-:Y:S01]  /*8f00*/  FFMA R15, -R28, 1.4426950216293334961, -R15 ;  /* 0x3fb8aa3b1c0f7823 */ /* 0x000fe2000000090f */
[----:B------:R-:W-:Y:S01]  /*8f10*/  FFMA R5, -R86, 1.925963033500011079e-08, R5 ;  /* 0x32a5706056057823 */ /* 0x000fe20000000105 */
[----:B------:R-:W-:Y:S01]  /*8f20*/  FFMA R7, -R32, 1.925963033500011079e-08, R7 ;  /* 0x32a5706020077823 */ /* 0x000fe20000000107 */
[----:B------:R1:W-:Y:S01]  /*8f30*/  MUFU.EX2 R48, R23 ;  /* 0x0000001700307308 */ /* 0x0003e20000000800 */
[----:B--2---:R-:W-:Y:S01]  /*8f40*/  FADD R27, R33, -12583039 ;  /* 0xcb40007f211b7421 */ /* 0x004fe20000000000 */
[----:B------:R-:W-:Y:S01]  /*8f50*/  FFMA R15, -R28, 1.925963033500011079e-08, R15 ;  /* 0x32a570601c0f7823 */ /* 0x000fe2000000010f */
[----:B------:R-:W-:Y:S01]  /*8f60*/  FFMA R60, R9, R36, 1 ;  /* 0x3f800000093c7423 */ /* 0x000fe20000000024 */
[----:B------:R-:W-:Y:S01]  /*8f70*/  SHF.L.U32 R21, R21, 0x17, RZ ;  /* 0x0000001715157819 */ /* 0x000fe200000006ff */
[C---:B------:R-:W-:Y:S01]  /*8f80*/  FFMA R27, -R82.reuse, 1.4426950216293334961, -R27 ;  /* 0x3fb8aa3b521b7823 */ /* 0x040fe2000000091b */
[----:B------:R-:W-:Y:S01]  /*8f90*/  SHF.L.U32 R25, R25, 0x17, RZ ;  /* 0x0000001719197819 */ /* 0x000fe200000006ff */
[----:B------:R-:W-:Y:S01]  /*8fa0*/  IMAD.SHL.U32 R29, R29, 0x800000, RZ ;  /* 0x008000001d1d7824 */ /* 0x000fe200078e00ff */
[----:B------:R2:W-:Y:S01]  /*8fb0*/  MUFU.EX2 R4, R3 ;  /* 0x0000000300047308 */ /* 0x0005e20000000800 */
[----:B-1----:R-:W-:Y:S01]  /*8fc0*/  FADD R23, R37, -12583039 ;  /* 0xcb40007f25177421 */ /* 0x002fe20000000000 */
[----:B------:R-:W-:Y:S01]  /*8fd0*/  FFMA R27, -R82, 1.925963033500011079e-08, R27 ;  /* 0x32a57060521b7823 */ /* 0x000fe2000000011b */
[----:B------:R-:W-:Y:S01]  /*8fe0*/  SHF.L.U32 R11, R11, 0x17, RZ ;  /* 0x000000170b0b7819 */ /* 0x000fe200000006ff */
[----:B------:R-:W-:-:S02]  /*8ff0*/  IMAD.SHL.U32 R13, R13, 0x800000, RZ ;  /* 0x008000000d0d7824 */ /* 0x000fc400078e00ff */
[----:B------:R-:W-:Y:S01]  /*9000*/  FFMA R23, -R84, 1.4426950216293334961, -R23 ;  /* 0x3fb8aa3b54177823 */ /* 0x000fe20000000917 */
[----:B------:R-:W-:Y:S01]  /*9010*/  SHF.L.U32 R31, R31, 0x17, RZ ;  /* 0x000000171f1f7819 */ /* 0x000fe200000006ff */
[----:B------:R-:W-:Y:S01]  /*9020*/  IMAD.SHL.U32 R37, R37, 0x800000, RZ ;  /* 0x0080000025257824 */ /* 0x000fe200078e00ff */
[----:B------:R-:W1:Y:S01]  /*9030*/  MUFU.EX2 R44, R44 ;  /* 0x0000002c002c7308 */ /* 0x000e620000000800 */
[----:B--2---:R-:W-:Y:S02]  /*9040*/  VIADD R3, R54, 0x1800000 ;  /* 0x0180000036037836 */ /* 0x004fe40000000000 */
[----:B------:R-:W-:Y:S01]  /*9050*/  FFMA R23, -R84, 1.925963033500011079e-08, R23 ;  /* 0x32a5706054177823 */ /* 0x000fe20000000117 */
[----:B------:R-:W-:Y:S01]  /*9060*/  SHF.L.U32 R33, R33, 0x17, RZ ;  /* 0x0000001721217819 */ /* 0x000fe200000006ff */
[----:B------:R-:W-:Y:S01]  /*9070*/  IMAD.SHL.U32 R43, R43, 0x800000, RZ ;  /* 0x008000002b2b7824 */ /* 0x000fe200078e00ff */
[----:B------:R-:W-:Y:S01]  /*9080*/  SHF.L.U32 R35, R35, 0x17, RZ ;  /* 0x0000001723237819 */ /* 0x000fe200000006ff */
[----:B------:R-:W-:Y:S01]  /*9090*/  BSSY B1, `(.L_x_228) ;  /* 0x0000020000017945 */ /* 0x000fe20003800000 */
[----:B------:R-:W-:Y:S01]  /*90a0*/  LOP3.LUT R3, R3, 0x7f800000, RZ, 0xc0, !PT ;  /* 0x7f80000003037812 */ /* 0x000fe200078ec0ff */
[----:B------:R-:W2:Y:S01]  /*90b0*/  MUFU.EX2 R50, R27 ;  /* 0x0000001b00327308 */ /* 0x000ea20000000800 */
[----:B------:R-:W-:Y:S01]  /*90c0*/  SHF.L.U32 R39, R39, 0x17, RZ ;  /* 0x0000001727277819 */ /* 0x000fe200000006ff */
[----:B-----5:R-:W-:Y:S01]  /*90d0*/  FFMA R38, R13, R38, 1 ;  /* 0x3f8000000d267423 */ /* 0x020fe20000000026 */
[----:B------:R-:W-:Y:S01]  /*90e0*/  ISETP.GT.U32.AND P1, PT, R3, 0x1ffffff, PT ;  /* 0x01ffffff0300780c */ /* 0x000fe20003f24070 */
[----:B------:R-:W-:Y:S01]  /*90f0*/  FFMA R40, R21, R40, 1 ;  /* 0x3f80000015287423 */ /* 0x000fe20000000028 */
[----:B------:R-:W-:Y:S01]  /*9100*/  SHF.L.U32 R41, R41, 0x17, RZ ;  /* 0x0000001729297819 */ /* 0x000fe200000006ff */
[----:B---3--:R-:W-:Y:S01]  /*9110*/  FFMA R42, R25, R42, 1 ;  /* 0x3f800000192a7423 */ /* 0x008fe2000000002a */
[----:B------:R-:W-:Y:S01]  /*9120*/  FFMA R46, R11, R46, 1 ;  /* 0x3f8000000b2e7423 */ /* 0x000fe2000000002e */
[----:B------:R-:W3:Y:S01]  /*9130*/  MUFU.EX2 R52, R15 ;  /* 0x0000000f00347308 */ /* 0x000ee20000000800 */
[----:B-1----:R-:W-:Y:S01]  /*9140*/  FFMA R29, R29, R44, 1 ;  /* 0x3f8000001d1d7423 */ /* 0x002fe2000000002c */
[----:B------:R-:W-:Y:S01]  /*9150*/  FFMA R48, R31, R48, 1 ;  /* 0x3f8000001f307423 */ /* 0x000fe20000000030 */
[----:B------:R-:W-:-:S05]  /*9160*/  FFMA R62, R39, R4, 1 ;  /* 0x3f800000273e7423 */ /* 0x000fca0000000004 */
[----:B------:R-:W1:Y:S01]  /*9170*/  MUFU.EX2 R0, R23 ;  /* 0x0000001700007308 */ /* 0x000e620000000800 */
[----:B--2---:R-:W-:-:S07]  /*9180*/  FFMA R50, R33, R50, 1 ;  /* 0x3f80000021327423 */ /* 0x004fce0000000032 */
[----:B------:R-:W2:Y:S01]  /*9190*/  MUFU.EX2 R6, R5 ;  /* 0x0000000500067308 */ /* 0x000ea20000000800 */
[----:B---3--:R-:W-:-:S07]  /*91a0*/  FFMA R52, R35, R52, 1 ;  /* 0x3f80000023347423 */ /* 0x008fce0000000034 */
[----:B------:R-:W3:Y:S01]  /*91b0*/  MUFU.EX2 R36, R7 ;  /* 0x0000000700247308 */ /* 0x000ee20000000800 */
[----:B-1----:R-:W-:Y:S01]  /*91c0*/  FFMA R44, R37, R0, 1 ;  /* 0x3f800000252c7423 */ /* 0x002fe20000000000 */
[----:B--2---:R-:W-:Y:S01]  /*91d0*/  FFMA R64, R41, R6, 1 ;  /* 0x3f80000029407423 */ /* 0x004fe20000000006 */
[----:B---3--:R-:W-:Y:S01]  /*91e0*/  FFMA R43, R43, R36, 1 ;  /* 0x3f8000002b2b7423 */ /* 0x008fe20000000024 */
[----:B------:R-:W-:Y:S06]  /*91f0*/  @P1 BRA `(.L_x_229) ;  /* 0x0000000000141947 */ /* 0x000fec0003800000 */
[----:B------:R-:W-:Y:S02]  /*9200*/  MOV R0, R54 ;  /* 0x0000003600007202 */ /* 0x000fe40000000f00 */
[----:B------:R-:W-:-:S07]  /*9210*/  MOV R4, 0x9230 ;  /* 0x0000923000047802 */ /* 0x000fce0000000f00 */
[----:B------:R-:W-:Y:S05]  /*9220*/  CALL.REL.NOINC `($__internal_0_$__cuda_sm20_rcp_rn_f32_slowpath) ;  /* 0x0000004c00107944 */ /* 0x000fea0003c00000 */
[----:B------:R-:W-:Y:S01]  /*9230*/  MOV R7, R0 ;  /* 0x0000000000077202 */ /* 0x000fe20000000f00 */
[----:B------:R-:W-:Y:S06]  /*9240*/  BRA `(.L_x_230) ;  /* 0x0000000000107947 */ /* 0x000fec0003800000 */
.L_x_229:
[----:B------:R-:W1:Y:S02]  /*9250*/  MUFU.RCP R7, R54 ;  /* 0x0000003600077308 */ /* 0x000e640000001000 */
[----:B-1----:R-:W-:-:S04]  /*9260*/  FFMA R0, R54, R7, -1 ;  /* 0xbf80000036007423 */ /* 0x002fc80000000007 */
[----:B------:R-:W-:-:S04]  /*9270*/  FADD.FTZ R0, -R0, -RZ ;  /* 0x800000ff00007221 */ /* 0x000fc80000010100 */
[----:B------:R-:W-:-:S07]  /*9280*/  FFMA R7, R7, R0, R7 ;  /* 0x0000000007077223 */ /* 0x000fce0000000007 */
.L_x_230:
[----:B------:R-:W-:Y:S05]  /*9290*/  BSYNC B1 ;  /* 0x0000000000017941 */ /* 0x000fea0003800000 */
.L_x_228:
[----:B------:R-:W-:Y:S01]  /*92a0*/  VIADD R0, R56, 0x1800000 ;  /* 0x0180000038007836 */ /* 0x000fe20000000000 */
[----:B------:R-:W-:Y:S04]  /*92b0*/  BSSY B1, `(.L_x_231) ;  /* 0x000000d000017945 */ /* 0x000fe80003800000 */
[----:B------:R-:W-:-:S04]  /*92c0*/  LOP3.LUT R0, R0, 0x7f800000, RZ, 0xc0, !PT ;  /* 0x7f80000000007812 */ /* 0x000fc800078ec0ff */
[----:B------:R-:W-:-:S13]  /*92d0*/  ISETP.GT.U32.AND P1, PT, R0, 0x1ffffff, PT ;  /* 0x01ffffff0000780c */ /* 0x000fda0003f24070 */
[----:B------:R-:W-:Y:S05]  /*92e0*/  @P1 BRA `(.L_x_232) ;  /* 0x0000000000141947 */ /* 0x000fea0003800000 */
[----:B------:R-:W-:Y:S02]  /*92f0*/  MOV R0, R56 ;  /* 0x0000003800007202 */ /* 0x000fe40000000f00 */
[----:B------:R-:W-:-:S07]  /*9300*/  MOV R4, 0x9320 ;  /* 0x0000932000047802 */ /* 0x000fce0000000f00 */
[----:B------:R-:W-:Y:S05]  /*9310*/  CALL.REL.NOINC `($__internal_0_$__cuda_sm20_rcp_rn_f32_slowpath) ;  /* 0x0000004800d47944 */ /* 0x000fea0003c00000 */
[----:B------:R-:W-:Y:S01]  /*9320*/  MOV R9, R0 ;  /* 0x0000000000097202 */ /* 0x000fe20000000f00 */
[----:B------:R-:W-:Y:S06]  /*9330*/  BRA `(.L_x_233) ;  /* 0x0000000000107947 */ /* 0x000fec0003800000 */
.L_x_232:
[----:B------:R-:W1:Y:S02]  /*9340*/  MUFU.RCP R9, R56 ;  /* 0x0000003800097308 */ /* 0x000e640000001000 */
[----:B-1----:R-:W-:-:S04]  /*9350*/  FFMA R0, R56, R9, -1 ;  /* 0xbf80000038007423 */ /* 0x002fc80000000009 */
[----:B------:R-:W-:-:S04]  /*9360*/  FADD.FTZ R0, -R0, -RZ ;  /* 0x800000ff00007221 */ /* 0x000fc80000010100 */
[----:B------:R-:W-:-:S07]  /*9370*/  FFMA R9, R9, R0, R9 ;  /* 0x0000000009097223 */ /* 0x000fce0000000009 */
.L_x_233:
[----:B------:R-:W-:Y:S05]  /*9380*/  BSYNC B1 ;  /* 0x0000000000017941 */ /* 0x000fea0003800000 */
.L_x_231:
        /* <DEDUP_REMOVED lines=10> */
.L_x_235:
[----:B------:R-:W1:Y:S02]  /*9430*/  MUFU.RCP R11, R58 ;  /* 0x0000003a000b7308 */ /* 0x000e640000001000 */
[----:B-1----:R-:W-:-:S04]  /*9440*/  FFMA R0, R58, R11, -1 ;  /* 0xbf8000003a007423 */ /* 0x002fc8000000000b */
[----:B------:R-:W-:-:S04]  /*9450*/  FADD.FTZ R0, -R0, -RZ ;  /* 0x800000ff00007221 */ /* 0x000fc80000010100 */
[----:B------:R-:W-:-:S07]  /*9460*/  FFMA R11, R11, R0, R11 ;  /* 0x000000000b0b7223 */ /* 0x000fce000000000b */
.L_x_236:
[----:B------:R-:W-:Y:S05]  /*9470*/  BSYNC B1 ;  /* 0x0000000000017941 */ /* 0x000fea0003800000 */
.L_x_234:
        /* <DEDUP_REMOVED lines=10> */
.L_x_238:
[----:B------:R-:W1:Y:S02]  /*9520*/  MUFU.RCP R13, R60 ;  /* 0x0000003c000d7308 */ /* 0x000e640000001000 */
[----:B-1----:R-:W-:-:S04]  /*9530*/  FFMA R0, R60, R13, -1 ;  /* 0xbf8000003c007423 */ /* 0x002fc8000000000d */
[----:B------:R-:W-:-:S04]  /*9540*/  FADD.FTZ R0, -R0, -RZ ;  /* 0x800000ff00007221 */ /* 0x000fc80000010100 */
[----:B------:R-:W-:-:S07]  /*9550*/  FFMA R13, R13, R0, R13 ;  /* 0x000000000d0d7223 */ /* 0x000fce000000000d */
.L_x_239:
[----:B------:R-:W-:Y:S05]  /*9560*/  BSYNC B1 ;  /* 0x0000000000017941 */ /* 0x000fea0003800000 */
.L_x_237:
        /* <DEDUP_REMOVED lines=10> */
.L_x_241:
[----:B------:R-:W1:Y:S02]  /*9610*/  MUFU.RCP R15, R38 ;  /* 0x00000026000f7308 */ /* 0x000e640000001000 */
[----:B-1----:R-:W-:-:S04]  /*9620*/  FFMA R0, R38, R15, -1 ;  /* 0xbf80000026007423 */ /* 0x002fc8000000000f */
[----:B------:R-:W-:-:S04]  /*9630*/  FADD.FTZ R0, -R0, -RZ ;  /* 0x800000ff00007221 */ /* 0x000fc80000010100 */
[----:B------:R-:W-:-:S07]  /*9640*/  FFMA R15, R15, R0, R15 ;  /* 0x000000000f0f7223 */ /* 0x000fce000000000f */
.L_x_242:
[----:B------:R-:W-:Y:S05]  /*9650*/  BSYNC B1 ;  /* 0x0000000000017941 */ /* 0x000fea0003800000 */
.L_x_240:
        /* <DEDUP_REMOVED lines=10> */
.L_x_244:
[----:B------:R-:W1:Y:S02]  /*9700*/  MUFU.RCP R21, R40 ;  /* 0x0000002800157308 */ /* 0x000e640000001000 */
[----:B-1----:R-:W-:-:S04]  /*9710*/  FFMA R0, R40, R21, -1 ;  /* 0xbf80000028007423 */ /* 0x002fc80000000015 */
[----:B------:R-:W-:-:S04]  /*9720*/  FADD.FTZ R0, -R0, -RZ ;  /* 0x800000ff00007221 */ /* 0x000fc80000010100 */
[----:B------:R-:W-:-:S07]  /*9730*/  FFMA R21, R21, R0, R21 ;  /* 0x0000000015157223 */ /* 0x000fce0000000015 */
.L_x_245:
[----:B------:R-:W-:Y:S05]  /*9740*/  BSYNC B1 ;  /* 0x0000000000017941 */ /* 0x000fea0003800000 */
.L_x_243:
        /* <DEDUP_REMOVED lines=10> */
.L_x_247:
[----:B------:R-:W1:Y:S02]  /*97f0*/  MUFU.RCP R23, R42 ;  /* 0x0000002a00177308 */ /* 0x000e640000001000 */
[----:B-1----:R-:W-:-:S04]  /*9800*/  FFMA R0, R42, R23, -1 ;  /* 0xbf8000002a007423 */ /* 0x002fc80000000017 */
[----:B------:R-:W-:-:S04]  /*9810*/  FADD.FTZ R0, -R0, -RZ ;  /* 0x800000ff00007221 */ /* 0x000fc80000010100 */
[----:B------:R-:W-:-:S07]  /*9820*/  FFMA R23, R23, R0, R23 ;  /* 0x0000000017177223 */ /* 0x000fce0000000017 */
.L_x_248:
[----:B------:R-:W-:Y:S05]  /*9830*/  BSYNC B1 ;  /* 0x0000000000017941 */ /* 0x000fea0003800000 */
.L_x_246:
        /* <DEDUP_REMOVED lines=10> */
.L_x_250:
[----:B------:R-:W1:Y:S02]  /*98e0*/  MUFU.RCP R6, R29 ;  /* 0x0000001d00067308 */ /* 0x000e640000001000 */
[----:B-1----:R-:W-:-:S04]  /*98f0*/  FFMA R0, R29, R6, -1 ;  /* 0xbf8000001d007423 */ /* 0x002fc80000000006 */
[----:B------:R-:W-:-:S04]  /*9900*/  FADD.FTZ R3, -R0, -RZ ;  /* 0x800000ff00037221 */ /* 0x000fc80000010100 */
[----:B------:R-:W-:-:S07]  /*9910*/  FFMA R6, R6, R3, R6 ;  /* 0x0000000306067223 */ /* 0x000fce0000000006 */
.L_x_251:
[----:B------:R-:W-:Y:S05]  /*9920*/  BSYNC B1 ;  /* 0x0000000000017941 */ /* 0x000fea0003800000 */
.L_x_249:
        /* <DEDUP_REMOVED lines=10> */
.L_x_253:
[----:B------:R-:W1:Y:S02]  /*99d0*/  MUFU.RCP R25, R46 ;  /* 0x0000002e00197308 */ /* 0x000e640000001000 */
[----:B-1----:R-:W-:-:S04]  /*99e0*/  FFMA R0, R46, R25, -1 ;  /* 0xbf8000002e007423 */ /* 0x002fc80000000019 */
[----:B------:R-:W-:-:S04]  /*99f0*/  FADD.FTZ R0, -R0, -RZ ;  /* 0x800000ff00007221 */ /* 0x000fc80000010100 */
[----:B------:R-:W-:-:S07]  /*9a00*/  FFMA R25, R25, R0, R25 ;  /* 0x0000000019197223 */ /* 0x000fce0000000019 */
.L_x_254:
[----:B------:R-:W-:Y:S05]  /*9a10*/  BSYNC B1 ;  /* 0x0000000000017941 */ /* 0x000fea0003800000 */
.L_x_252:
        /* <DEDUP_REMOVED lines=10> */
.L_x_256:
[----:B------:R-:W1:Y:S02]  /*9ac0*/  MUFU.RCP R27, R48 ;  /* 0x00000030001b7308 */ /* 0x000e640000001000 */
[----:B-1----:R-:W-:-:S04]  /*9ad0*/  FFMA R0, R48, R27, -1 ;  /* 0xbf80000030007423 */ /* 0x002fc8000000001b */
[----:B------:R-:W-:-:S04]  /*9ae0*/  FADD.FTZ R0, -R0, -RZ ;  /* 0x800000ff00007221 */ /* 0x000fc80000010100 */
[----:B------:R-:W-:-:S07]  /*9af0*/  FFMA R27, R27, R0, R27 ;  /* 0x000000001b1b7223 */ /* 0x000fce000000001b */
.L_x_257:
[----:B------:R-:W-:Y:S05]  /*9b00*/  BSYNC B1 ;  /* 0x0000000000017941 */ /* 0x000fea0003800000 */
.L_x_255:
        /* <DEDUP_REMOVED lines=10> */
.L_x_259:
[----:B------:R-:W1:Y:S02]  /*9bb0*/  MUFU.RCP R29, R50 ;  /* 0x00000032001d7308 */ /* 0x000e640000001000 */
[----:B-1----:R-:W-:-:S04]  /*9bc0*/  FFMA R0, R50, R29, -1 ;  /* 0xbf80000032007423 */ /* 0x002fc8000000001d */
[----:B------:R-:W-:-:S04]  /*9bd0*/  FADD.FTZ R0, -R0, -RZ ;  /* 0x800000ff00007221 */ /* 0x000fc80000010100 */
[----:B------:R-:W-:-:S07]  /*9be0*/  FFMA R29, R29, R0, R29 ;  /* 0x000000001d1d7223 */ /* 0x000fce000000001d */
.L_x_260:
[----:B------:R-:W-:Y:S05]  /*9bf0*/  BSYNC B1 ;  /* 0x0000000000017941 */ /* 0x000fea0003800000 */
.L_x_258:
        /* <DEDUP_REMOVED lines=10> */
.L_x_262:
[----:B------:R-:W1:Y:S02]  /*9ca0*/  MUFU.RCP R31, R52 ;  /* 0x00000034001f7308 */ /* 0x000e640000001000 */
[----:B-1----:R-:W-:-:S04]  /*9cb0*/  FFMA R0, R52, R31, -1 ;  /* 0xbf80000034007423 */ /* 0x002fc8000000001f */
[----:B------:R-:W-:-:S04]  /*9cc0*/  FADD.FTZ R0, -R0, -RZ ;  /* 0x800000ff00007221 */ /* 0x000fc80000010100 */
[----:B------:R-:W-:-:S07]  /*9cd0*/  FFMA R31, R31, R0, R31 ;  /* 0x000000001f1f7223 */ /* 0x000fce000000001f */
.L_x_263:
[----:B------:R-:W-:Y:S05]  /*9ce0*/  BSYNC B1 ;  /* 0x0000000000017941 */ /* 0x000fea0003800000 */
.L_x_261:
        /* <DEDUP_REMOVED lines=10> */
.L_x_265:
[----:B------:R-:W1:Y:S02]  /*9d90*/  MUFU.RCP R33, R44 ;  /* 0x0000002c00217308 */ /* 0x000e640000001000 */
[----:B-1----:R-:W-:-:S04]  /*9da0*/  FFMA R0, R44, R33, -1 ;  /* 0xbf8000002c007423 */ /* 0x002fc80000000021 */
[----:B------:R-:W-:-:S04]  /*9db0*/  FADD.FTZ R0, -R0, -RZ ;  /* 0x800000ff00007221 */ /* 0x000fc80000010100 */
[----:B------:R-:W-:-:S07]  /*9dc0*/  FFMA R33, R33, R0, R33 ;  /* 0x0000000021217223 */ /* 0x000fce0000000021 */
.L_x_266:
[----:B------:R-:W-:Y:S05]  /*9dd0*/  BSYNC B1 ;  /* 0x0000000000017941 */ /* 0x000fea0003800000 */
.L_x_264:
        /* <DEDUP_REMOVED lines=10> */
.L_x_268:
[----:B------:R-:W1:Y:S02]  /*9e80*/  MUFU.RCP R35, R62 ;  /* 0x0000003e00237308 */ /* 0x000e640000001000 */
[----:B-1----:R-:W-:-:S04]  /*9e90*/  FFMA R0, R62, R35, -1 ;  /* 0xbf8000003e007423 */ /* 0x002fc80000000023 */
[----:B------:R-:W-:-:S04]  /*9ea0*/  FADD.FTZ R0, -R0, -RZ ;  /* 0x800000ff00007221 */ /* 0x000fc80000010100 */
[----:B------:R-:W-:-:S07]  /*9eb0*/  FFMA R35, R35, R0, R35 ;  /* 0x0000000023237223 */ /* 0x000fce0000000023 */
.L_x_269:
[----:B------:R-:W-:Y:S05]  /*9ec0*/  BSYNC B1 ;  /* 0x0000000000017941 */ /* 0x000fea0003800000 */
.L_x_267:
        /* <DEDUP_REMOVED lines=10> */
.L_x_271:
[----:B------:R-:W1:Y:S02]  /*9f70*/  MUFU.RCP R37, R64 ;  /* 0x0000004000257308 */ /* 0x000e640000001000 */
[----:B-1----:R-:W-:-:S04]  /*9f80*/  FFMA R0, R64, R37, -1 ;  /* 0xbf80000040007423 */ /* 0x002fc80000000025 */
[----:B------:R-:W-:-:S04]  /*9f90*/  FADD.FTZ R0, -R0, -RZ ;  /* 0x800000ff00007221 */ /* 0x000fc80000010100 */
[----:B------:R-:W-:-:S07]  /*9fa0*/  FFMA R37, R37, R0, R37 ;  /* 0x0000000025257223 */ /* 0x000fce0000000025 */
.L_x_272:
[----:B------:R-:W-:Y:S05]  /*9fb0*/  BSYNC B1 ;  /* 0x0000000000017941 */ /* 0x000fea0003800000 */
.L_x_270:
        /* <DEDUP_REMOVED lines=8> */
[----:B------:R-:W-:Y:S05]  /*a040*/  BRA `(.L_x_275) ;  /* 0x0000000000107947 */ /* 0x000fea0003800000 */
.L_x_274:
[----:B------:R-:W1:Y:S02]  /*a050*/  MUFU.RCP R0, R43 ;  /* 0x0000002b00007308 */ /* 0x000e640000001000 */
[----:B-1----:R-:W-:-:S04]  /*a060*/  FFMA R3, R43, R0, -1 ;  /* 0xbf8000002b037423 */ /* 0x002fc80000000000 */
[----:B------:R-:W-:-:S04]  /*a070*/  FADD.FTZ R3, -R3, -RZ ;  /* 0x800000ff03037221 */ /* 0x000fc80000010100 */
[----:B------:R-:W-:-:S07]  /*a080*/  FFMA R0, R0, R3, R0 ;  /* 0x0000000300007223 */ /* 0x000fce0000000000 */
.L_x_275:
[----:B------:R-:W-:Y:S05]  /*a090*/  BSYNC B1 ;  /* 0x0000000000017941 */ /* 0x000fea0003800000 */
.L_x_273:
        /* <DEDUP_REMOVED lines=46> */
.L_x_277:
[----:B------:R-:W-:Y:S05]  /*a380*/  BSYNC B0 ;  /* 0x0000000000007941 */ /* 0x000fea0003800000 */
.L_x_276:
[----:B------:R-:W-:Y:S06]  /*a390*/  BAR.SYNC.DEFER_BLOCKING 0x1, 0x100 ;  /* 0x0044000000007b1d */ /* 0x000fec0000010000 */
[----:B------:R-:W-:Y:S04]  /*a3a0*/  BSSY B0, `(.L_x_278) ;  /* 0x0000009000007945 */ /* 0x000fe80003800000 */
[----:B------:R-:W-:Y:S05]  /*a3b0*/  @P0 BRA `(.L_x_279) ;  /* 0x00000000001c0947 */ /* 0x000fea0003800000 */
[----:B------:R-:W-:-:S13]  /*a3c0*/  ISETP.NE.AND P0, PT, R107, 0x3, PT ;  /* 0x000000036b00780c */ /* 0x000fda0003f05270 */
[----:B------:R-:W-:Y:S05]  /*a3d0*/  @!P0 BRA `(.L_x_280) ;  /* 0x0000000000048947 */ /* 0x000fea0003800000 */
[----:B------:R-:W-:Y:S01]  /*a3e0*/  BPT.TRAP 0x1 ;  /* 0x000000040000795c */ /* 0x000fe20000300000 */
.L_x_280:
[----:B------:R-:W-:-:S04]  /*a3f0*/  ULEA UR4, UR40, UR51, 0x3 ;  /* 0x0000003328047291 */ /* 0x000fc8000f8e183f */
[----:B------:R-:W-:-:S04]  /*a400*/  UIADD3 UR4, UR4, 0x80, URZ ;  /* 0x0000008004047890 */ /* 0x000fc8000fffe03f */
[----:B------:R-:W-:-:S09]  /*a410*/  UPRMT UR4, UR50, 0x654, UR4 ;  /* 0x0000065432047896 */ /* 0x000fd20008000004 */
[----:B------:R-:W-:Y:S03]  /*a420*/  SYNCS.ARRIVE.TRANS64.RED.A1T0 RZ, [UR4], RZ ;  /* 0x000000ffffff79a7 */ /* 0x000fe60008100404 */
.L_x_279:
[----:B------:R-:W-:Y:S05]  /*a430*/  BSYNC B0 ;  /* 0x0000000000007941 */ /* 0x000fea0003800000 */
.L_x_278:
[----:B------:R-:W-:Y:S01]  /*a440*/  IADD3 R16, P0, R16, UR38, RZ ;  /* 0x0000002610107c10 */ /* 0x000fe2000ff1e0ff */
[----:B------:R-:W-:Y:S01]  /*a450*/  ULDC.64 UR4, c[0x0][0x8f8] ;  /* 0x00023e0000047ab9 */ /* 0x000fe20000000a00 */
[----:B------:R-:W-:Y:S01]  /*a460*/  UIADD3 UR40, UR40, 0x1, URZ ;  /* 0x0000000128287890 */ /* 0x000fe2000fffe03f */
[----:B-1----:R-:W-:Y:S01]  /*a470*/  PRMT R0, RZ, 0x7610, R0 ;  /* 0x00007610ff007816 */ /* 0x002fe20000000000 */
[----:B------:R-:W-:Y:S01]  /*a480*/  UMOV UR47, 0xffffffff ;  /* 0xffffffff002f7882 */ /* 0x000fe20000000000 */
[----:B------:R-:W-:Y:S01]  /*a490*/  IADD3.X R17, R17, UR37, RZ, P0, !PT ;  /* 0x0000002511117c10 */ /* 0x000fe200087fe4ff */
[----:B------:R-:W-:Y:S01]  /*a4a0*/  UISETP.NE.AND UP0, UPT, UR40, 0x4, UPT ;  /* 0x000000042800788c */ /* 0x000fe2000bf05270 */
[----:B------:R-:W-:Y:S01]  /*a4b0*/  ISETP.GE.U32.AND P0, PT, R16, UR4, PT ;  /* 0x0000000410007c0c */ /* 0x000fe2000bf06070 */
[----:B------:R-:W-:Y:S01]  /*a4c0*/  IMAD.MOV.U32 R22, RZ, RZ, -0x1 ;  /* 0xffffffffff167424 */ /* 0x000fe200078e00ff */
[----:B------:R-:W-:Y:S01]  /*a4d0*/  MOV R23, 0xffffffff ;  /* 0xffffffff00177802 */ /* 0x000fe20000000f00 */
[----:B------:R-:W-:Y:S01]  /*a4e0*/  USEL UR40, UR40, URZ, UP0 ;  /* 0x0000003f28287287 */ /* 0x000fe20008000000 */
[----:B------:R-:W-:-:S13]  /*a4f0*/  ISETP.GE.U32.AND.EX P0, PT, R17, UR5, PT, P0 ;  /* 0x0000000511007c0c */ /* 0x000fda000bf06100 */
[----:B------:R-:W-:Y:S05]  /*a500*/  @P0 BRA `(.L_x_281) ;  /* 0x0000000400500947 */ /* 0x000fea0003800000 */
[----:B------:R-:W1:Y:S01]  /*a510*/  LDC.64 R10, c[0x0][0x8d0] ;  /* 0x00023400ff0a7b82 */ /* 0x000e620000000a00 */
[----:B------:R-:W2:Y:S01]  /*a520*/  S2R R12, SR_CTAID.X ;  /* 0x00000000000c7919 */ /* 0x000ea20000002500 */
[----:B------:R-:W-:Y:S01]  /*a530*/  MOV R8, R16 ;  /* 0x0000001000087202 */ /* 0x000fe20000000f00 */
[----:B------:R-:W-:Y:S01]  /*a540*/  IMAD.MOV.U32 R9, RZ, RZ, R17 ;  /* 0x000000ffff097224 */ /* 0x000fe200078e0011 */
[----:B------:R-:W3:Y:S04]  /*a550*/  S2R R22, SR_CTAID.Y ;  /* 0x0000000000167919 */ /* 0x000ee80000002600 */
[----:B------:R-:W4:Y:S08]  /*a560*/  LDC R0, c[0x0][0x8d8] ;  /* 0x00023600ff007b82 */ /* 0x000f300000000800 */
[----:B------:R-:W2:Y:S01]  /*a570*/  LDC.64 R14, c[0x0][0x8c8] ;  /* 0x00023200ff0e7b82 */ /* 0x000ea20000000a00 */
[----:B-1----:R-:W-:-:S04]  /*a580*/  ISETP.NE.U32.AND P0, PT, R10, RZ, PT ;  /* 0x000000ff0a00720c */ /* 0x002fc80003f05070 */
[----:B------:R-:W-:-:S13]  /*a590*/  ISETP.NE.AND.EX P0, PT, R11, RZ, PT, P0 ;  /* 0x000000ff0b00720c */ /* 0x000fda0003f05300 */
[----:B--234-:R-:W-:Y:S05]  /*a5a0*/  @!P0 BRA `(.L_x_282) ;  /* 0x0000000000288947 */ /* 0x01cfea0003800000 */
[----:B------:R-:W1:Y:S02]  /*a5b0*/  LDC R3, c[0x0][0x8dc] ;  /* 0x00023700ff037b82 */ /* 0x000e640000000800 */
[----:B-1----:R-:W-:-:S04]  /*a5c0*/  IADD3 R3, P0, R16, R3, RZ ;  /* 0x0000000310037210 */ /* 0x002fc80007f1e0ff */
        /* <DEDUP_REMOVED lines=8> */
.L_x_282:
[-CC-:B------:R-:W-:Y:S01]  /*a650*/  SHF.R.U64 R29, R8, R0.reuse, R9.reuse ;  /* 0x00000000081d7219 */ /* 0x180fe20000001209 */
[----:B------:R-:W1:Y:S01]  /*a660*/  LDC.64 R20, c[0x0][0x8e8] ;  /* 0x00023a00ff147b82 */ /* 0x000e620000000a00 */
[----:B------:R-:W-:Y:S01]  /*a670*/  SHF.R.U32.HI R0, RZ, R0, R9 ;  /* 0x00000000ff007219 */ /* 0x000fe20000011609 */
[----:B------:R-:W-:Y:S01]  /*a680*/  ULDC UR4, c[0x0][0x150] ;  /* 0x0000540000047ab9 */ /* 0x000fe20000000800 */
[----:B------:R-:W-:Y:S02]  /*a690*/  IADD3 R3, P0, RZ, -R29, RZ ;  /* 0x8000001dff037210 */ /* 0x000fe40007f1e0ff */
[----:B------:R-:W-:Y:S02]  /*a6a0*/  I2FP.F32.U32 R7, R12 ;  /* 0x0000000c00077245 */ /* 0x000fe40000201000 */
[----:B------:R-:W-:Y:S01]  /*a6b0*/  IADD3.X R5, RZ, ~R0, RZ, P0, !PT ;  /* 0x80000000ff057210 */ /* 0x000fe200007fe4ff */
[----:B------:R-:W2:Y:S02]  /*a6c0*/  LDC R6, c[0x0][0x8c0] ;  /* 0x00023000ff067b82 */ /* 0x000ea40000000800 */
[----:B------:R-:W-:Y:S01]  /*a6d0*/  FMUL R7, R7, UR4 ;  /* 0x0000000407077c20 */ /* 0x000fe20008400000 */
[----:B------:R-:W-:Y:S01]  /*a6e0*/  ULDC UR4, c[0x0][0x154] ;  /* 0x0000550000047ab9 */ /* 0x000fe20000000800 */
[----:B------:R-:W-:-:S02]  /*a6f0*/  IMAD R0, R5, R14, RZ ;  /* 0x0000000e05007224 */ /* 0x000fc400078e02ff */
[C---:B------:R-:W-:Y:S02]  /*a700*/  IMAD.WIDE.U32 R4, R3.reuse, R14, R16 ;  /* 0x0000000e03047225 */ /* 0x040fe400078e0010 */
[----:B------:R-:W3:Y:S01]  /*a710*/  LDC R8, c[0x0][0x8b0] ;  /* 0x00022c00ff087b82 */ /* 0x000ee20000000800 */
[----:B------:R-:W4:Y:S01]  /*a720*/  F2I.U32.TRUNC.NTZ R7, R7 ;  /* 0x0000000700077305 */ /* 0x000f22000020f000 */
[----:B------:R-:W-:Y:S01]  /*a730*/  IMAD R3, R3, R15, R0 ;  /* 0x0000000f03037224 */ /* 0x000fe200078e0200 */
[----:B------:R-:W-:-:S04]  /*a740*/  I2FP.F32.U32 R0, R22 ;  /* 0x0000001600007245 */ /* 0x000fc80000201000 */
[----:B------:R-:W-:Y:S01]  /*a750*/  IADD3 R3, R5, R3, RZ ;  /* 0x0000000305037210 */ /* 0x000fe20007ffe0ff */
[----:B------:R-:W5:Y:S01]  /*a760*/  LDC R11, c[0x0][0x900] ;  /* 0x00024000ff0b7b82 */ /* 0x000f620000000800 */
[----:B-1----:R-:W-:-:S04]  /*a770*/  ISETP.NE.U32.AND P0, PT, R20, RZ, PT ;  /* 0x000000ff1400720c */ /* 0x002fc80003f05070 */
[----:B------:R-:W-:-:S03]  /*a780*/  ISETP.NE.AND.EX P0, PT, R21, RZ, PT, P0 ;  /* 0x000000ff1500720c */ /* 0x000fc60003f05300 */
[----:B------:R-:W1:Y:S01]  /*a790*/  LDC R9, c[0x0][0x144] ;  /* 0x00005100ff097b82 */ /* 0x000e620000000800 */
[-C--:B--2---:R-:W-:Y:S01]  /*a7a0*/  SHF.R.U64 R10, R4, R6.reuse, R3 ;  /* 0x00000006040a7219 */ /* 0x084fe20000001203 */
[----:B----4-:R-:W-:Y:S01]  /*a7b0*/  IMAD.MOV R7, RZ, RZ, -R7 ;  /* 0x000000ffff077224 */ /* 0x010fe200078e0a07 */
[----:B------:R-:W-:Y:S01]  /*a7c0*/  SHF.R.U32.HI R3, RZ, R6, R3 ;  /* 0x00000006ff037219 */ /* 0x000fe20000011603 */
[----:B------:R-:W-:-:S04]  /*a7d0*/  FMUL R6, R0, UR4 ;  /* 0x0000000400067c20 */ /* 0x000fc80008400000 */
[----:B------:R-:W2:Y:S01]  /*a7e0*/  LDC R23, c[0x0][0x148] ;  /* 0x00005200ff177b82 */ /* 0x000ea20000000800 */
[----:B------:R4:W1:Y:S01]  /*a7f0*/  F2I.U32.TRUNC.NTZ R14, R6 ;  /* 0x00000006000e7305 */ /* 0x000862000020f000 */
[-CC-:B---3--:R-:W-:Y:S02]  /*a800*/  SHF.R.U64 R13, R10, R8.reuse, R3.reuse ;  /* 0x000000080a0d7219 */ /* 0x188fe40000001203 */
[----:B------:R-:W-:-:S04]  /*a810*/  SHF.R.U32.HI R0, RZ, R8, R3 ;  /* 0x00000008ff007219 */ /* 0x000fc80000011603 */
[----:B------:R-:W3:Y:S01]  /*a820*/  LDC R24, c[0x0][0x8a8] ;  /* 0x00022a00ff187b82 */ /* 0x000ee20000000800 */
[-CC-:B-----5:R-:W-:Y:S02]  /*a830*/  SHF.R.U64 R15, R13, R11.reuse, R0.reuse ;  /* 0x0000000b0d0f7219 */ /* 0x1a0fe40000001200 */
[----:B------:R-:W-:Y:S02]  /*a840*/  SHF.R.U32.HI R5, RZ, R11, R0 ;  /* 0x0000000bff057219 */ /* 0x000fe40000011600 */
[----:B------:R-:W-:-:S03]  /*a850*/  MOV R4, R15 ;  /* 0x0000000f00047202 */ /* 0x000fc60000000f00 */
[----:B------:R-:W2:Y:S01]  /*a860*/  LDC R26, c[0x0][0x8f0] ;  /* 0x00023c00ff1a7b82 */ /* 0x000ea20000000800 */
[----:B-1----:R-:W-:-:S07]  /*a870*/  IMAD R25, R9, R7, R12 ;  /* 0x0000000709197224 */ /* 0x002fce00078e020c */
[----:B------:R-:W1:Y:S08]  /*a880*/  LDC R27, c[0x0][0x8e0] ;  /* 0x00023800ff1b7b82 */ /* 0x000e700000000800 */
[----:B------:R-:W1:Y:S01]  /*a890*/  LDC R28, c[0x0][0x8b8] ;  /* 0x00022e00ff1c7b82 */ /* 0x000e620000000800 */
[----:B---34-:R-:W-:Y:S05]  /*a8a0*/  @!P0 BRA `(.L_x_283) ;  /* 0x0000000000288947 */ /* 0x018fea0003800000 */
[----:B------:R-:W3:Y:S02]  /*a8b0*/  LDC R0, c[0x0][0x8f4] ;  /* 0x00023d00ff007b82 */ /* 0x000ee40000000800 */
[----:B---3--:R-:W-:-:S04]  /*a8c0*/  IADD3 R3, P0, R15, R0, RZ ;  /* 0x000000000f037210 */ /* 0x008fc80007f1e0ff */
        /* <DEDUP_REMOVED lines=8> */
.L_x_283:
[----:B------:R-:W-:Y:S02]  /*a950*/  ISETP.NE.AND P0, PT, R2, 0x1, PT ;  /* 0x000000010200780c */ /* 0x000fe40003f05270 */
[----:B--2---:R-:W-:Y:S01]  /*a960*/  SHF.R.U64 R3, R4, R26, R5 ;  /* 0x0000001a04037219 */ /* 0x004fe20000001205 */
[----:B------:R-:W-:Y:S01]  /*a970*/  VIADD R5, R24, 0xffffffff ;  /* 0xffffffff18057836 */ /* 0x000fe20000000000 */
[----:B------:R-:W-:Y:S02]  /*a980*/  IADD3 R14, -R14, RZ, RZ ;  /* 0x000000ff0e0e7210 */ /* 0x000fe40007ffe1ff */
[----:B------:R-:W-:Y:S02]  /*a990*/  LOP3.LUT R0, R13, R96, RZ, 0xc0, !PT ;  /* 0x000000600d007212 */ /* 0x000fe400078ec0ff */
[----:B------:R-:W-:Y:S02]  /*a9a0*/  IADD3 R4, -R3, RZ, RZ ;  /* 0x000000ff03047210 */ /* 0x000fe40007ffe1ff */
[----:B------:R-:W-:-:S03]  /*a9b0*/  R2UR UR47, R29 ;  /* 0x000000001d2f72ca */ /* 0x000fc600000e0000 */
[----:B------:R-:W-:Y:S02]  /*a9c0*/  @P0 IMAD R25, R23, R14, R22 ;  /* 0x0000000e17190224 */ /* 0x000fe400078e0216 */
[----:B------:R-:W-:Y:S01]  /*a9d0*/  IMAD R22, R89, R3, R0 ;  /* 0x0000000359167224 */ /* 0x000fe200078e0200 */
[----:B------:R-:W-:Y:S01]  /*a9e0*/  LOP3.LUT R3, R10, R5, RZ, 0xc0, !PT ;  /* 0x000000050a037212 */ /* 0x000fe200078ec0ff */
[----:B-1----:R-:W-:Y:S02]  /*a9f0*/  IMAD R0, R4, R27, R15 ;  /* 0x0000001b04007224 */ /* 0x002fe400078e020f */
[----:B------:R-:W-:Y:S02]  /*aa00*/  IMAD R22, R22, R28, R25 ;  /* 0x0000001c16167224 */ /* 0x000fe400078e0219 */
[----:B------:R-:W-:Y:S01]  /*aa10*/  IMAD R3, R0, R24, R3 ;  /* 0x0000001800037224 */ /* 0x000fe200078e0203 */
[----:B------:R-:W-:-:S04]  /*aa20*/  MOV R0, 0x1 ;  /* 0x0000000100007802 */ /* 0x000fc80000000f00 */
[----:B------:R-:W-:Y:S02]  /*aa30*/  SEL R23, R3, R22, !P0 ;  /* 0x0000001603177207 */ /* 0x000fe40004000000 */
[----:B------:R-:W-:-:S07]  /*aa40*/  SEL R22, R22, R3, !P0 ;  /* 0x0000000316167207 */ /* 0x000fce0004000000 */
.L_x_281:
[----:B------:R-:W-:Y:S01]  /*aa50*/  LOP3.LUT P0, RZ, R0, 0xff, RZ, 0xc0, !PT ;  /* 0x000000ff00ff7812 */ /* 0x000fe2000780c0ff */
[----:B------:R-:W-:Y:S02]  /*aa60*/  UIMAD.WIDE.U32 UR4, UR43, -0x55555555, URZ ;  /* 0xaaaaaaab2b0478a5 */ /* 0x000fe4000f8e003f */
[----:B------:R-:W-:Y:S02]  /*aa70*/  UIADD3 UR41, UR41, 0x4, URZ ;  /* 0x0000000429297890 */ /* 0x000fe4000fffe03f */
[----:B------:R-:W-:-:S04]  /*aa80*/  USHF.R.U32.HI UR4, URZ, 0x2, UR5 ;  /* 0x000000023f047899 */ /* 0x000fc80008011605 */
[----:B------:R-:W-:-:S04]  /*aa90*/  UIMAD UR43, UR4, -0x6, UR43 ;  /* 0xfffffffa042b78a4 */ /* 0x000fc8000f8e022b */
[----:B------:R-:W-:Y:S08]  /*aaa0*/  @P0 BRA `(.L_x_284) ;  /* 0xffffff6800d80947 */ /* 0x000ff0000383ffff */
[----:B------:R-:W-:-:S13]  /*aab0*/  PLOP3.LUT P0, PT, PT, PT, PT, 0x8, 0x0 ;  /* 0x000000000000781c */ /* 0x000fda0003f0e170 */
.L_x_18:
[----:B------:R-:W-:Y:S05]  /*aac0*/  @P0 BRA `(.L_x_10) ;  /* 0x0000002800f40947 */ /* 0x000fea0003800000 */
[----:B------:R-:W-:Y:S01]  /*aad0*/  ULDC.64 UR6, c[0x0][0x588] ;  /* 0x0001620000067ab9 */ /* 0x000fe20000000a00 */
[----:B------:R-:W-:Y:S01]  /*aae0*/  ULDC.64 UR4, c[0x0][0x590] ;  /* 0x0001640000047ab9 */ /* 0x000fe20000000a00 */
[----:B------:R-:W-:Y:S01]  /*aaf0*/  ISETP.NE.U32.AND P0, PT, RZ, UR6, PT ;  /* 0x00000006ff007c0c */ /* 0x000fe2000bf05070 */
[----:B------:R-:W-:-:S04]  /*ab00*/  DEPBAR.LE SB0, 0x0 ;  /* 0x000080000000791a */ /* 0x000fc80000000000 */
[----:B------:R-:W-:Y:S01]  /*ab10*/  ISETP.NE.U32.AND P1, PT, RZ, UR4, PT ;  /* 0x00000004ff007c0c */ /* 0x000fe2000bf25070 */
[----:B------:R-:W-:Y:S01]  /*ab20*/  BSSY B0, `(.L_x_285) ;  /* 0x0000015000007945 */ /* 0x000fe20003800000 */
[----:B------:R-:W-:Y:S02]  /*ab30*/  ISETP.NE.AND.EX P0, PT, RZ, UR7, PT, P0 ;  /* 0x00000007ff007c0c */ /* 0x000fe4000bf05300 */
[----:B------:R-:W-:-:S13]  /*ab40*/  ISETP.NE.AND.EX P1, PT, RZ, UR5, PT, P1 ;  /* 0x00000005ff007c0c */ /* 0x000fda000bf25310 */
[----:B------:R-:W-:Y:S05]  /*ab50*/  @P0 BRA P1, `(.L_x_286) ;  /* 0x0000000000440947 */ /* 0x000fea0000800000 */
[----:B------:R-:W-:-:S04]  /*ab60*/  ISETP.NE.U32.AND P0, PT, RZ, UR4, PT ;  /* 0x00000004ff007c0c */ /* 0x000fc8000bf05070 */
[----:B------:R-:W-:-:S13]  /*ab70*/  ISETP.NE.AND.EX P0, PT, RZ, UR5, PT, P0 ;  /* 0x00000005ff007c0c */ /* 0x000fda000bf05300 */
[----:B------:R-:W-:Y:S05]  /*ab80*/  @!P0 BRA `(.L_x_287) ;  /* 0x00000000002c8947 */ /* 0x000fea0003800000 */
[----:B------:R-:W-:-:S13]  /*ab90*/  LOP3.LUT P0, RZ, R88, 0xff, RZ, 0xc0, !PT ;  /* 0x000000ff58ff7812 */ /* 0x000fda000780c0ff */
[----:B------:R-:W-:Y:S05]  /*aba0*/  @!P0 BRA `(.L_x_288) ;  /* 0x0000000000108947 */ /* 0x000fea0003800000 */
[----:B-----5:R-:W-:-:S13]  /*abb0*/  FSETP.NEU.AND P0, PT, R92, RZ, PT ;  /* 0x000000ff5c00720b */ /* 0x020fda0003f0d000 */
[----:B------:R-:W-:Y:S05]  /*abc0*/  @!P0 BREAK B0 ;  /* 0x0000000000008942 */ /* 0x000fea0003800000 */
[----:B------:R-:W-:Y:S05]  /*abd0*/  @P0 BRA `(.L_x_286) ;  /* 0x0000000000240947 */ /* 0x000fea0003800000 */
[----:B------:R-:W-:Y:S05]  /*abe0*/  BRA `(.L_x_10) ;  /* 0x0000002800ac7947 */ /* 0x000fea0003800000 */
.L_x_288:
[----:B------:R-:W-:-:S04]  /*abf0*/  ISETP.NE.U32.AND P0, PT, RZ, UR6, PT ;  /* 0x00000006ff007c0c */ /* 0x000fc8000bf05070 */
[----:B------:R-:W-:-:S13]  /*ac00*/  ISETP.NE.AND.EX P0, PT, RZ, UR7, PT, P0 ;  /* 0x00000007ff007c0c */ /* 0x000fda000bf05300 */
[----:B------:R-:W-:Y:S05]  /*ac10*/  @!P0 BREAK B0 ;  /* 0x0000000000008942 */ /* 0x000fea0003800000 */
[----:B------:R-:W-:Y:S05]  /*ac20*/  @P0 BRA `(.L_x_286) ;  /* 0x0000000000100947 */ /* 0x000fea0003800000 */
[----:B------:R-:W-:Y:S05]  /*ac30*/  BRA `(.L_x_10) ;  /* 0x0000002800987947 */ /* 0x000fea0003800000 */
.L_x_287:
[----:B-----5:R-:W-:-:S13]  /*ac40*/  FSETP.NEU.AND P0, PT, R92, RZ, PT ;  /* 0x000000ff5c00720b */ /* 0x020fda0003f0d000 */
[----:B------:R-:W-:Y:S05]  /*ac50*/  @!P0 BREAK B0 ;  /* 0x0000000000008942 */ /* 0x000fea0003800000 */
[----:B------:R-:W-:Y:S05]  /*ac60*/  @!P0 BRA `(.L_x_10) ;  /* 0x00000028008c8947 */ /* 0x000fea0003800000 */
.L_x_286:
[----:B------:R-:W-:Y:S05]  /*ac70*/  BSYNC B0 ;  /* 0x0000000000007941 */ /* 0x000fea0003800000 */
.L_x_285:
[----:B------:R-:W-:-:S04]  /*ac80*/  LOP3.LUT R18, R18, 0x1, RZ, 0xfc, !PT ;  /* 0x0000000112127812 */ /* 0x000fc800078efcff */
[----:B------:R-:W-:-:S13]  /*ac90*/  ISETP.NE.AND P0, PT, R18, 0x3, PT ;  /* 0x000000031200780c */ /* 0x000fda0003f05270 */
[----:B------:R-:W-:Y:S05]  /*aca0*/  @!P0 BRA `(.L_x_289) ;  /* 0x0000000000048947 */ /* 0x000fea0003800000 */
[----:B------:R-:W-:Y:S01]  /*acb0*/  BPT.TRAP 0x1 ;  /* 0x000000040000795c */ /* 0x000fe20000300000 */
.L_x_289:
[----:B------:R-:W3:Y:S01]  /*acc0*/  S2UR UR5, SR_CgaCtaId ;  /* 0x00000000000579c3 */ /* 0x000ee20000008800 */
[----:B------:R-:W-:Y:S02]  /*acd0*/  UMOV UR4, 0x400 ;  /* 0x0000040000047882 */ /* 0x000fe40000000000 */
[----:B---3--:R-:W-:-:S04]  /*ace0*/  ULEA UR4, UR5, UR4, 0x18 ;  /* 0x0000000405047291 */ /* 0x008fc8000f8ec03f */
[----:B------:R-:W-:-:S04]  /*acf0*/  ULEA UR4, UR40, UR4, 0x3 ;  /* 0x0000000428047291 */ /* 0x000fc8000f8e183f */
[----:B------:R-:W-:-:S04]  /*ad00*/  UIADD3 UR4, UR4, 0x80, URZ ;  /* 0x0000008004047890 */ /* 0x000fc8000fffe03f */
[----:B------:R-:W-:-:S09]  /*ad10*/  UPRMT UR4, UR5, 0x654, UR4 ;  /* 0x0000065405047896 */ /* 0x000fd20008000004 */
[----:B------:R-:W-:Y:S01]  /*ad20*/  SYNCS.ARRIVE.TRANS64.RED.A1T0 RZ, [UR4], RZ ;  /* 0x000000ffffff79a7 */ /* 0x000fe20008100404 */
[----:B------:R-:W-:Y:S05]  /*ad30*/  BRA `(.L_x_10) ;  /* 0x0000002800587947 */ /* 0x000fea0003800000 */
.L_x_9:
[----:B------:R-:W-:Y:S01]  /*ad40*/  ULDC.64 UR4, c[0x0][0x8f8] ;  /* 0x00023e0000047ab9 */ /* 0x000fe20000000a00 */
[----:B------:R-:W-:Y:S01]  /*ad50*/  PRMT R11, RZ, 0x7610, R11 ;  /* 0x00007610ff0b7816 */ /* 0x000fe2000000000b */
[----:B------:R-:W-:Y:S01]  /*ad60*/  IMAD.MOV.U32 R20, RZ, RZ, -0x1 ;  /* 0xffffffffff147424 */ /* 0x000fe200078e00ff */
[----:B------:R-:W-:Y:S02]  /*ad70*/  ISETP.GE.U32.AND P1, PT, R16, UR4, PT ;  /* 0x0000000410007c0c */ /* 0x000fe4000bf26070 */
[----:B------:R-:W-:Y:S02]  /*ad80*/  MOV R7, 0xffffffff ;  /* 0xffffffff00077802 */ /* 0x000fe40000000f00 */
[----:B------:R-:W-:Y:S02]  /*ad90*/  ISETP.GE.U32.AND.EX P1, PT, R17, UR5, PT, P1 ;  /* 0x0000000511007c0c */ /* 0x000fe4000bf26110 */
[----:B------:R-:W-:-:S11]  /*ada0*/  MOV R6, 0xffffffff ;  /* 0xffffffff00067802 */ /* 0x000fd60000000f00 */
[----:B------:R-:W-:Y:S05]  /*adb0*/  @P1 BRA `(.L_x_290) ;  /* 0x00000004005c1947 */ /* 0x000fea0003800000 */
[----:B------:R-:W1:Y:S01]  /*adc0*/  LDC.64 R20, c[0x0][0x8d0] ;  /* 0x00023400ff147b82 */ /* 0x000e620000000a00 */
[----:B------:R-:W-:Y:S01]  /*add0*/  IMAD.MOV.U32 R14, RZ, RZ, R16 ;  /* 0x000000ffff0e7224 */ /* 0x000fe200078e0010 */
[----:B------:R-:W-:-:S06]  /*ade0*/  MOV R15, R17 ;  /* 0x00000011000f7202 */ /* 0x000fcc0000000f00 */
        /* <DEDUP_REMOVED lines=15> */
.L_x_291:
[--C-:B------:R-:W-:Y:S01]  /*aee0*/  SHF.R.U64 R21, R14, R22, R15.reuse ;  /* 0x000000160e157219 */ /* 0x100fe2000000120f */
[----:B------:R-:W1:Y:S01]  /*aef0*/  LDC.64 R30, c[0x0][0x8e8] ;  /* 0x00023a00ff1e7b82 */ /* 0x000e620000000a00 */
[----:B------:R-:W-:Y:S01]  /*af00*/  I2FP.F32.U32 R7, R8 ;  /* 0x0000000800077245 */ /* 0x000fe20000201000 */
[----:B------:R-:W-:Y:S01]  /*af10*/  ULDC UR4, c[0x0][0x150] ;  /* 0x0000540000047ab9 */ /* 0x000fe20000000800 */
[----:B------:R-:W-:Y:S02]  /*af20*/  SHF.R.U32.HI R6, RZ, R22, R15 ;  /* 0x00000016ff067219 */ /* 0x000fe4000001160f */
[----:B------:R-:W-:Y:S01]  /*af30*/  IADD3 R9, P1, RZ, -R21, RZ ;  /* 0x80000015ff097210 */ /* 0x000fe20007f3e0ff */
[----:B------:R-:W-:Y:S01]  /*af40*/  FMUL R13, R7, UR4 ;  /* 0x00000004070d7c20 */ /* 0x000fe20008400000 */
[----:B------:R-:W-:Y:S01]  /*af50*/  ULDC UR4, c[0x0][0x154] ;  /* 0x0000550000047ab9 */ /* 0x000fe20000000800 */
[----:B------:R-:W2:Y:S01]  /*af60*/  LDC R20, c[0x0][0x8c0] ;  /* 0x00023000ff147b82 */ /* 0x000ea20000000800 */
[----:B------:R-:W-:Y:S01]  /*af70*/  IADD3.X R11, RZ, ~R6, RZ, P1, !PT ;  /* 0x80000006ff0b7210 */ /* 0x000fe20000ffe4ff */
[----:B------:R-:W-:-:S02]  /*af80*/  IMAD.WIDE.U32 R6, R9, R24, R16 ;  /* 0x0000001809067225 */ /* 0x000fc400078e0010 */
[----:B------:R-:W3:Y:S02]  /*af90*/  F2I.U32.TRUNC.NTZ R13, R13 ;  /* 0x0000000d000d7305 */ /* 0x000ee4000020f000 */
[----:B------:R-:W-:Y:S02]  /*afa0*/  IMAD R12, R11, R24, RZ ;  /* 0x000000180b0c7224 */ /* 0x000fe400078e02ff */
[----:B------:R-:W4:Y:S02]  /*afb0*/  LDC R15, c[0x0][0x144] ;  /* 0x00005100ff0f7b82 */ /* 0x000f240000000800 */
[----:B------:R-:W-:Y:S01]  /*afc0*/  IMAD R9, R9, R25, R12 ;  /* 0x0000001909097224 */ /* 0x000fe200078e020c */
[----:B------:R-:W-:-:S03]  /*afd0*/  MOV R12, 0xffffffff ;  /* 0xffffffff000c7802 */ /* 0x000fc60000000f00 */
[----:B------:R-:W-:Y:S01]  /*afe0*/  IMAD.IADD R7, R7, 0x1, R9 ;  /* 0x0000000107077824 */ /* 0x000fe200078e0209 */
[----:B------:R-:W-:Y:S01]  /*aff0*/  I2FP.F32.U32 R9, R10 ;  /* 0x0000000a00097245 */ /* 0x000fe20000201000 */
[----:B------:R-:W5:Y:S01]  /*b000*/  LDC R22, c[0x0][0x8b0] ;  /* 0x00022c00ff167b82 */ /* 0x000f620000000800 */
[----:B-1----:R-:W-:-:S03]  /*b010*/  ISETP.NE.U32.AND P1, PT, R30, RZ, PT ;  /* 0x000000ff1e00720c */ /* 0x002fc60003f25070 */
[----:B------:R-:W-:Y:S01]  /*b020*/  FMUL R9, R9, UR4 ;  /* 0x0000000409097c20 */ /* 0x000fe20008400000 */
[----:B------:R-:W-:-:S03]  /*b030*/  ISETP.NE.AND.EX P1, PT, R31, RZ, PT, P1 ;  /* 0x000000ff1f00720c */ /* 0x000fc60003f25310 */
[----:B------:R-:W1:Y:S01]  /*b040*/  LDC R11, c[0x0][0x900] ;  /* 0x00024000ff0b7b82 */ /* 0x000e620000000800 */
[-CC-:B--2---:R-:W-:Y:S02]  /*b050*/  SHF.R.U64 R14, R6, R20.reuse, R7.reuse ;  /* 0x00000014060e7219 */ /* 0x184fe40000001207 */
[----:B---3--:R-:W-:Y:S02]  /*b060*/  IADD3 R6, -R13, RZ, RZ ;  /* 0x000000ff0d067210 */ /* 0x008fe40007ffe1ff */
[----:B------:R-:W-:Y:S02]  /*b070*/  SHF.R.U32.HI R7, RZ, R20, R7 ;  /* 0x00000014ff077219 */ /* 0x000fe40000011607 */
[----:B------:R2:W3:Y:S01]  /*b080*/  F2I.U32.TRUNC.NTZ R20, R9 ;  /* 0x0000000900147305 */ /* 0x0004e2000020f000 */
[----:B------:R-:W2:Y:S01]  /*b090*/  LDC R27, c[0x0][0x148] ;  /* 0x00005200ff1b7b82 */ /* 0x000ea20000000800 */
[----:B----4-:R-:W-:Y:S02]  /*b0a0*/  IMAD R29, R15, R6, R8 ;  /* 0x000000060f1d7224 */ /* 0x010fe400078e0208 */
[----:B------:R-:W-:-:S05]  /*b0b0*/  IMAD.MOV.U32 R8, RZ, RZ, 0x1 ;  /* 0x00000001ff087424 */ /* 0x000fca00078e00ff */
[----:B------:R-:W4:Y:S01]  /*b0c0*/  LDC R24, c[0x0][0x8a8] ;  /* 0x00022a00ff187b82 */ /* 0x000f220000000800 */
[-CC-:B-----5:R-:W-:Y:S02]  /*b0d0*/  SHF.R.U64 R23, R14, R22.reuse, R7.reuse ;  /* 0x000000160e177219 */ /* 0x1a0fe40000001207 */
[----:B------:R-:W-:-:S05]  /*b0e0*/  SHF.R.U32.HI R6, RZ, R22, R7 ;  /* 0x00000016ff067219 */ /* 0x000fca0000011607 */
[----:B------:R-:W2:Y:S01]  /*b0f0*/  LDC R26, c[0x0][0x8f0] ;  /* 0x00023c00ff1a7b82 */ /* 0x000ea20000000800 */
[-C--:B-1----:R-:W-:Y:S02]  /*b100*/  SHF.L.U32 R12, R12, R11.reuse, RZ ;  /* 0x0000000b0c0c7219 */ /* 0x082fe400000006ff */
[-CC-:B------:R-:W-:Y:S02]  /*b110*/  SHF.R.U64 R25, R23, R11.reuse, R6.reuse ;  /* 0x0000000b17197219 */ /* 0x180fe40000001206 */
[-C--:B------:R-:W-:Y:S02]  /*b120*/  SHF.R.U32.HI R7, RZ, R11.reuse, R6 ;  /* 0x0000000bff077219 */ /* 0x080fe40000011606 */
[----:B------:R-:W-:Y:S01]  /*b130*/  SHF.L.U32 R22, R8, R11, RZ ;  /* 0x0000000b08167219 */ /* 0x000fe200000006ff */
[----:B------:R-:W1:Y:S01]  /*b140*/  LDC R28, c[0x0][0x8e0] ;  /* 0x00023800ff1c7b82 */ /* 0x000e620000000800 */
[----:B------:R-:W-:Y:S02]  /*b150*/  LOP3.LUT R32, RZ, R12, RZ, 0x33, !PT ;  /* 0x0000000cff207212 */ /* 0x000fe400078e33ff */
[----:B------:R-:W-:-:S05]  /*b160*/  MOV R6, R25 ;  /* 0x0000001900067202 */ /* 0x000fca0000000f00 */
[----:B------:R-:W1:Y:S01]  /*b170*/  LDC R33, c[0x0][0x8b8] ;  /* 0x00022e00ff217b82 */ /* 0x000e620000000800 */
[----:B---34-:R-:W-:Y:S05]  /*b180*/  @!P1 BRA `(.L_x_292) ;  /* 0x0000000000289947 */ /* 0x018fea0003800000 */
[----:B------:R-:W3:Y:S02]  /*b190*/  LDC R6, c[0x0][0x8f4] ;  /* 0x00023d00ff067b82 */ /* 0x000ee40000000800 */
[----:B---3--:R-:W-:-:S04]  /*b1a0*/  IADD3 R11, P1, R25, R6, RZ ;  /* 0x00000006190b7210 */ /* 0x008fc80007f3e0ff */
[----:B------:R-:W-:-:S05]  /*b1b0*/  IADD3.X R15, RZ, R7, RZ, P1, !PT ;  /* 0x00000007ff0f7210 */ /* 0x000fca0000ffe4ff */
[----:B------:R-:W-:-:S04]  /*b1c0*/  IMAD.WIDE.U32 R6, R15, R30, RZ ;  /* 0x0000001e0f067225 */ /* 0x000fc800078e00ff */
[----:B--2---:R-:W-:-:S04]  /*b1d0*/  IMAD.WIDE.U32 R8, P1, R11, R31, R6 ;  /* 0x0000001f0b087225 */ /* 0x004fc80007820006 */
[----:B------:R-:W-:Y:S01]  /*b1e0*/  IMAD.WIDE.U32 R6, R11, R30, RZ ;  /* 0x0000001e0b067225 */ /* 0x000fe200078e00ff */
[----:B------:R-:W-:-:S03]  /*b1f0*/  MOV R12, R9 ;  /* 0x00000009000c7202 */ /* 0x000fc60000000f00 */
[----:B------:R-:W-:Y:S01]  /*b200*/  IMAD.X R13, RZ, RZ, RZ, P1 ;  /* 0x000000ffff0d7224 */ /* 0x000fe200008e06ff */
[----:B------:R-:W-:-:S05]  /*b210*/  IADD3 RZ, P1, R7, R8, RZ ;  /* 0x0000000807ff7210 */ /* 0x000fca0007f3e0ff */
[----:B------:R-:W-:-:S08]  /*b220*/  IMAD.WIDE.U32.X R6, R15, R31, R12, P1 ;  /* 0x0000001f0f067225 */ /* 0x000fd000008e040c */
.L_x_292:
[----:B------:R-:W-:Y:S01]  /*b230*/  ISETP.NE.AND P1, PT, R2, 0x1, PT ;  /* 0x000000010200780c */ /* 0x000fe20003f25270 */
[----:B--2---:R-:W-:Y:S01]  /*b240*/  VIADD R9, R24, 0xffffffff ;  /* 0xffffffff18097836 */ /* 0x004fe20000000000 */
[----:B------:R-:W-:Y:S02]  /*b250*/  SHF.R.U64 R7, R6, R26, R7 ;  /* 0x0000001a06077219 */ /* 0x000fe40000001207 */
[----:B------:R-:W-:Y:S02]  /*b260*/  IADD3 R20, -R20, RZ, RZ ;  /* 0x000000ff14147210 */ /* 0x000fe40007ffe1ff */
[----:B------:R-:W-:Y:S02]  /*b270*/  LOP3.LUT R6, R23, R32, RZ, 0xc0, !PT ;  /* 0x0000002017067212 */ /* 0x000fe400078ec0ff */
[----:B------:R-:W-:Y:S02]  /*b280*/  IADD3 R8, -R7, RZ, RZ ;  /* 0x000000ff07087210 */ /* 0x000fe40007ffe1ff */
[----:B------:R-:W-:-:S02]  /*b290*/  LOP3.LUT R9, R14, R9, RZ, 0xc0, !PT ;  /* 0x000000090e097212 */ /* 0x000fc400078ec0ff */
[----:B------:R-:W-:Y:S01]  /*b2a0*/  MOV R11, 0x1 ;  /* 0x00000001000b7802 */ /* 0x000fe20000000f00 */
[----:B------:R-:W-:Y:S02]  /*b2b0*/  @P1 IMAD R29, R27, R20, R10 ;  /* 0x000000141b1d1224 */ /* 0x000fe400078e020a */
[----:B------:R-:W-:Y:S02]  /*b2c0*/  IMAD R20, R22, R7, R6 ;  /* 0x0000000716147224 */ /* 0x000fe400078e0206 */
[----:B-1----:R-:W-:Y:S02]  /*b2d0*/  IMAD R6, R8, R28, R25 ;  /* 0x0000001c08067224 */ /* 0x002fe400078e0219 */
[----:B------:R-:W-:Y:S02]  /*b2e0*/  IMAD R20, R20, R33, R29 ;  /* 0x0000002114147224 */ /* 0x000fe400078e021d */
[----:B------:R-:W-:Y:S02]  /*b2f0*/  IMAD R9, R6, R24, R9 ;  /* 0x0000001806097224 */ /* 0x000fe400078e0209 */
[----:B------:R-:W-:-:S03]  /*b300*/  IMAD.MOV.U32 R6, RZ, RZ, R21 ;  /* 0x000000ffff067224 */ /* 0x000fc600078e0015 */
[----:B------:R-:W-:Y:S02]  /*b310*/  SEL R7, R9, R20, !P1 ;  /* 0x0000001409077207 */ /* 0x000fe40004800000 */
[----:B------:R-:W-:-:S07]  /*b320*/  SEL R20, R20, R9, !P1 ;  /* 0x0000000914147207 */ /* 0x000fce0004800000 */
.L_x_290:
[----:B------:R-:W-:-:S08]  /*b330*/  NOP ;  /* 0x0000000000007918 */ /* 0x000fd00000000000 */
[----:B------:R-:W1:-:S00]  /*b340*/  USETMAXREG.DEALLOC.CTAPOOL 0x28 ;  /* 0x00000028000079c8 */ /* 0x000e4000080e0500 */
[----:B-1----:R-:W-:-:S13]  /*b350*/  ISETP.NE.AND P1, PT, R0, 0x1, PT ;  /* 0x000000010000780c */ /* 0x002fda0003f25270 */
[----:B------:R-:W-:Y:S05]  /*b360*/  @!P1 BRA `(.L_x_10) ;  /* 0x0000002000cc9947 */ /* 0x000fea0003800000 */
[----:B------:R-:W-:Y:S05]  /*b370*/  @!P4 BRA `(.L_x_293) ;  /* 0x0000001000acc947 */ /* 0x000fea0003800000 */
[----:B------:R-:W-:-:S13]  /*b380*/  ISETP.NE.OR P0, PT, R0, 0x2, P0 ;  /* 0x000000020000780c */ /* 0x000fda0000705670 */
[----:B------:R-:W-:Y:S05]  /*b390*/  @P0 BRA `(.L_x_10) ;  /* 0x0000002000c00947 */ /* 0x000fea0003800000 */
[----:B------:R-:W-:-:S13]  /*b3a0*/  LOP3.LUT P1, RZ, R11, 0xff, RZ, 0xc0, !PT ;  /* 0x000000ff0bff7812 */ /* 0x000fda000782c0ff */
[----:B------:R-:W-:Y:S05]  /*b3b0*/  @!P1 BRA `(.L_x_294) ;  /* 0x0000000000189947 */ /* 0x000fea0003800000 */
[----:B------:R-:W-:Y:S01]  /*b3c0*/  UMOV UR4, 0x400 ;  /* 0x0000040000047882 */ /* 0x000fe20000000000 */
[----:B------:R-:W-:Y:S01]  /*b3d0*/  MOV R0, RZ ;  /* 0x000000ff00007202 */ /* 0x000fe20000000f00 */
[----:B------:R-:W-:-:S03]  /*b3e0*/  ULEA UR4, UR36, UR4, 0x18 ;  /* 0x0000000424047291 */ /* 0x000fc6000f8ec03f */
[----:B------:R-:W-:-:S06]  /*b3f0*/  SHF.L.U32 R0, R0, 0x1f, RZ ;  /* 0x0000001f00007819 */ /* 0x000fcc00000006ff */
[----:B------:R-:W1:Y:S02]  /*b400*/  SYNCS.PHASECHK.TRANS64.TRYWAIT P0, [UR4+0xa8], R0 ;  /* 0x0000a800ff0075a7 */ /* 0x000e640008000144 */
[----:B-1----:R-:W-:Y:S05]  /*b410*/  @!P0 BRA `(.L_x_295) ;  /* 0x0000002400288947 */ /* 0x002fea0003800000 */
.L_x_294:
[----:B-1----:R-:W-:Y:S01]  /*b420*/  PRMT R0, RZ, 0x7610, R0 ;  /* 0x00007610ff007816 */ /* 0x002fe20000000000 */
[----:B------:R-:W-:Y:S06]  /*b430*/  @P3 BRA `(.L_x_296) ;  /* 0x0000000000243947 */ /* 0x000fec0003800000 */
[----:B------:R-:W-:Y:S02]  /*b440*/  ULDC.64 UR4, c[0x0][0x588] ;  /* 0x0001620000047ab9 */ /* 0x000fe40000000a00 */
[----:B------:R-:W-:-:S04]  /*b450*/  ISETP.NE.U32.AND P0, PT, RZ, UR4, PT ;  /* 0x00000004ff007c0c */ /* 0x000fc8000bf05070 */
[----:B------:R-:W-:-:S13]  /*b460*/  ISETP.NE.AND.EX P0, PT, RZ, UR5, PT, P0 ;  /* 0x00000005ff007c0c */ /* 0x000fda000bf05300 */
[----:B------:R-:W-:Y:S05]  /*b470*/  @!P0 BRA `(.L_x_297) ;  /* 0x00000000000c8947 */ /* 0x000fea0003800000 */
[----:B------:R1:W5:Y:S01]  /*b480*/  LDG.E R3, desc[UR52][R4.64] ;  /* 0x0000003404037981 */ /* 0x000362000c1e1900 */
[----:B------:R-:W-:Y:S01]  /*b490*/  MOV R0, 0x1 ;  /* 0x0000000100007802 */ /* 0x000fe20000000f00 */
[----:B------:R-:W-:Y:S06]  /*b4a0*/  BRA `(.L_x_296) ;  /* 0x0000000000087947 */ /* 0x000fec0003800000 */
.L_x_297:
[----:B------:R-:W2:Y:S01]  /*b4b0*/  LDC R3, c[0x0][0x580] ;  /* 0x00016000ff037b82 */ /* 0x000ea20000000800 */
[----:B------:R-:W-:-:S07]  /*b4c0*/  IMAD.MOV.U32 R0, RZ, RZ, 0x1 ;  /* 0x00000001ff007424 */ /* 0x000fce00078e00ff */
.L_x_296:
[----:B------:R-:W-:Y:S01]  /*b4d0*/  MOV R8, 0x1 ;  /* 0x0000000100087802 */ /* 0x000fe20000000f00 */
[----:B------:R-:W-:Y:S06]  /*b4e0*/  @!P1 BRA `(.L_x_298) ;  /* 0x0000000c00e09947 */ /* 0x000fec0003800000 */
[----:B------:R-:W3:Y:S01]  /*b4f0*/  LDC R9, c[0x0][0x900] ;  /* 0x00024000ff097b82 */ /* 0x000ee20000000800 */
[----:B-1----:R-:W-:Y:S01]  /*b500*/  MOV R4, 0xffffffff ;  /* 0xffffffff00047802 */ /* 0x002fe20000000f00 */
[----:B------:R-:W-:Y:S01]  /*b510*/  IMAD.MOV.U32 R8, RZ, RZ, 0x1 ;  /* 0x00000001ff087424 */ /* 0x000fe200078e00ff */
[----:B------:R-:W-:Y:S01]  /*b520*/  LOP3.LUT R10, R18, 0x2, RZ, 0xfc, !PT ;  /* 0x00000002120a7812 */ /* 0x000fe200078efcff */
[----:B------:R-:W-:Y:S01]  /*b530*/  ULDC.64 UR6, c[0x0][0x198] ;  /* 0x0000660000067ab9 */ /* 0x000fe20000000a00 */
[----:B------:R-:W-:Y:S01]  /*b540*/  ULDC.64 UR14, c[0x0][0x588] ;  /* 0x00016200000e7ab9 */ /* 0x000fe20000000a00 */
[----:B------:R-:W-:Y:S01]  /*b550*/  ULDC.64 UR22, c[0x0][0x590] ;  /* 0x0001640000167ab9 */ /* 0x000fe20000000a00 */
[----:B------:R-:W-:Y:S01]  /*b560*/  ULDC.64 UR24, c[0x0][0x8f8] ;  /* 0x00023e0000187ab9 */ /* 0x000fe20000000a00 */
[----:B------:R-:W1:Y:S01]  /*b570*/  LDC R11, c[0x0][0x8a8] ;  /* 0x00022a00ff0b7b82 */ /* 0x000e620000000800 */
[-C--:B---3--:R-:W-:Y:S02]  /*b580*/  SHF.L.U32 R4, R4, R9.reuse, RZ ;  /* 0x0000000904047219 */ /* 0x088fe400000006ff */
[----:B------:R-:W-:-:S02]  /*b590*/  SHF.L.U32 R9, R8, R9, RZ ;  /* 0x0000000908097219 */ /* 0x000fc400000006ff */
[----:B------:R-:W-:Y:S02]  /*b5a0*/  MOV R8, 0x1 ;  /* 0x0000000100087802 */ /* 0x000fe40000000f00 */
[----:B------:R-:W-:Y:S02]  /*b5b0*/  LOP3.LUT R12, RZ, R4, RZ, 0x33, !PT ;  /* 0x00000004ff0c7212 */ /* 0x000fe400078e33ff */
[----:B-1----:R-:W-:-:S07]  /*b5c0*/  IADD3 R11, R11, -0x1, RZ ;  /* 0xffffffff0b0b7810 */ /* 0x002fce0007ffe0ff */
.L_x_330:
[----:B------:R-:W-:Y:S02]  /*b5d0*/  ISETP.NE.U32.AND P0, PT, RZ, UR22, PT ;  /* 0x00000016ff007c0c */ /* 0x000fe4000bf05070 */
[----:B------:R-:W-:Y:S02]  /*b5e0*/  R2UR UR19, R20 ;  /* 0x00000000141372ca */ /* 0x000fe400000e0000 */
[----:B------:R-:W-:Y:S02]  /*b5f0*/  R2UR UR18, R7 ;  /* 0x00000000071272ca */ /* 0x000fe400000e0000 */
[----:B------:R-:W-:-:S09]  /*b600*/  ISETP.NE.AND.EX P0, PT, RZ, UR23, PT, P0 ;  /* 0x00000017ff007c0c */ /* 0x000fd2000bf05300 */
[----:B------:R-:W-:Y:S02]  /*b610*/  USHF.L.U32 UR19, UR19, 0x7, URZ ;  /* 0x0000000713137899 */ /* 0x000fe4000800063f */
[----:B------:R-:W-:Y:S02]  /*b620*/  USHF.L.U32 UR18, UR18, 0x7, URZ ;  /* 0x0000000712127899 */ /* 0x000fe4000800063f */
[----:B--234-:R-:W-:Y:S10]  /*b630*/  @!P0 BRA `(.L_x_299) ;  /* 0x00000000002c8947 */ /* 0x01cff40003800000 */
[----:B------:R-:W-:-:S04]  /*b640*/  ISETP.NE.U32.AND P1, PT, RZ, UR14, PT ;  /* 0x0000000eff007c0c */ /* 0x000fc8000bf25070 */
[----:B------:R-:W-:-:S13]  /*b650*/  ISETP.NE.AND.EX P1, PT, RZ, UR15, PT, P1 ;  /* 0x0000000fff007c0c */ /* 0x000fda000bf25310 */
[----:B------:R-:W-:Y:S05]  /*b660*/  @!P1 BRA `(.L_x_300) ;  /* 0x0000000000189947 */ /* 0x000fea0003800000 */
[----:B------:R-:W1:Y:S01]  /*b670*/  LDC.64 R4, c[0x0][0x588] ;  /* 0x00016200ff047b82 */ /* 0x000e620000000a00 */
[----:B--2--5:R-:W-:-:S04]  /*b680*/  IMAD R3, R6, UR22, RZ ;  /* 0x0000001606037c24 */ /* 0x024fc8000f8e02ff */
[----:B-1----:R-:W-:-:S05]  /*b690*/  IMAD.WIDE R4, R3, 0x4, R4 ;  /* 0x0000000403047825 */ /* 0x002fca00078e0204 */
[----:B------:R3:W5:Y:S01]  /*b6a0*/  LDG.E R3, desc[UR52][R4.64] ;  /* 0x0000003404037981 */ /* 0x000762000c1e1900 */
[----:B------:R-:W-:Y:S01]  /*b6b0*/  IMAD.MOV.U32 R0, RZ, RZ, 0x1 ;  /* 0x00000001ff007424 */ /* 0x000fe200078e00ff */
[----:B------:R-:W-:Y:S06]  /*b6c0*/  BRA `(.L_x_299) ;  /* 0x0000000000087947 */ /* 0x000fec0003800000 */
.L_x_300:
[----:B--2--5:R-:W1:Y:S01]  /*b6d0*/  LDC R3, c[0x0][0x580] ;  /* 0x00016000ff037b82 */ /* 0x024e620000000800 */
[----:B------:R-:W-:-:S07]  /*b6e0*/  MOV R0, 0x1 ;  /* 0x0000000100007802 */ /* 0x000fce0000000f00 */
.L_x_299:
[----:B------:R-:W-:Y:S05]  /*b6f0*/  @!P0 BRA `(.L_x_301) ;  /* 0x00000000001c8947 */ /* 0x000fea0003800000 */
[----:B------:R-:W-:-:S13]  /*b700*/  LOP3.LUT P2, RZ, R0, 0xff, RZ, 0xc0, !PT ;  /* 0x000000ff00ff7812 */ /* 0x000fda000784c0ff */
[----:B---3--:R-:W3:Y:S02]  /*b710*/  @!P2 LDC.64 R4, c[0x0][0x588] ;  /* 0x00016200ff04ab82 */ /* 0x008ee40000000a00 */
[----:B---3--:R-:W-:-:S04]  /*b720*/  @!P2 ISETP.NE.U32.AND P0, PT, R4, RZ, PT ;  /* 0x000000ff0400a20c */ /* 0x008fc80003f05070 */
[----:B------:R-:W-:Y:S02]  /*b730*/  @!P2 ISETP.NE.AND.EX P1, PT, R5, RZ, PT, P0 ;  /* 0x000000ff0500a20c */ /* 0x000fe40003f25300 */
[----:B-12--5:R-:W-:Y:S02]  /*b740*/  @P2 FSETP.EQ.AND P0, PT, R3, RZ, PT ;  /* 0x000000ff0300220b */ /* 0x026fe40003f02000 */
[----:B------:R-:W-:Y:S01]  /*b750*/  @!P2 PLOP3.LUT P0, PT, P1, PT, PT, 0x8, 0x0 ;  /* 0x000000000000a81c */ /* 0x000fe20000f0e170 */
[----:B------:R-:W-:-:S12]  /*b760*/  BRA `(.L_x_302) ;  /* 0x0000000000047947 */ /* 0x000fd80003800000 */
.L_x_301:
[----:B-12--5:R-:W-:-:S13]  /*b770*/  FSETP.EQ.AND P0, PT, R3, RZ, PT ;  /* 0x000000ff0300720b */ /* 0x026fda0003f02000 */
.L_x_302:
[----:B------:R-:W-:Y:S02]  /*b780*/  ISETP.NE.AND P2, PT, R10, 0x3, PT ;  /* 0x000000030a00780c */ /* 0x000fe40003f45270 */
[----:B------:R-:W-:-:S04]  /*b790*/  ELECT P1, URZ, PT ;  /* 0x00000000003f782f */ /* 0x000fc80003820000 */
[----:B------:R-:W-:-:S07]  /*b7a0*/  PLOP3.LUT P0, PT, P1, P0, PT, 0x20, 0x0 ;  /* 0x000000000000781c */ /* 0x000fce0000f00470 */
[----:B------:R-:W-:Y:S06]  /*b7b0*/  @!P2 BRA `(.L_x_303) ;  /* 0x000000000004a947 */ /* 0x000fec0003800000 */
[----:B------:R-:W-:Y:S01]  /*b7c0*/  BPT.TRAP 0x1 ;  /* 0x000000040000795c */ /* 0x000fe20000300000 */
.L_x_303:
[----:B------:R-:W1:Y:S01]  /*b7d0*/  S2UR UR36, SR_CgaCtaId ;  /* 0x00000000002479c3 */ /* 0x000e620000008800 */
[----:B------:R-:W-:Y:S01]  /*b7e0*/  UMOV UR4, 0x400 ;  /* 0x0000040000047882 */ /* 0x000fe20000000000 */
[----:B---3--:R-:W-:Y:S01]  /*b7f0*/  SHF.L.U32 R4, R8, 0x1f, RZ ;  /* 0x0000001f08047819 */ /* 0x008fe200000006ff */
[----:B-1----:R-:W-:-:S09]  /*b800*/  ULEA UR5, UR36, UR4, 0x18 ;  /* 0x0000000424057291 */ /* 0x002fd2000f8ec03f */
[----:B------:R-:W1:Y:S02]  /*b810*/  SYNCS.PHASECHK.TRANS64.TRYWAIT P1, [UR5+0x80], R4 ;  /* 0x00008004ff0075a7 */ /* 0x000e640008020145 */
[----:B-1----:R-:W-:Y:S05]  /*b820*/  @!P1 BRA `(.L_x_304) ;  /* 0x00000020003c9947 */ /* 0x002fea0003800000 */
.L_x_364:
[----:B------:R-:W-:Y:S04]  /*b830*/  BSSY B0, `(.L_x_305) ;  /* 0x000000e000007945 */ /* 0x000fe80003800000 */
[----:B------:R-:W-:Y:S05]  /*b840*/  @!P0 BRA `(.L_x_306) ;  /* 0x0000000000308947 */ /* 0x000fea0003800000 */
[----:B------:R-:W-:Y:S01]  /*b850*/  R2UR UR20, R6 ;  /* 0x00000000061472ca */ /* 0x000fe200000e0000 */
[----:B------:R-:W-:Y:S02]  /*b860*/  UIADD3 UR8, UP0, UR6, 0x3f0, URZ ;  /* 0x000003f006087890 */ /* 0x000fe4000ff1e03f */
[----:B------:R-:W-:Y:S02]  /*b870*/  UIADD3 UR16, UR5, 0x200, URZ ;  /* 0x0000020005107890 */ /* 0x000fe4000fffe03f */
[----:B------:R-:W-:Y:S02]  /*b880*/  UIADD3 UR17, UR5, 0x60, URZ ;  /* 0x0000006005117890 */ /* 0x000fe4000fffe03f */
[----:B------:R-:W-:Y:S01]  /*b890*/  UIADD3.X UR9, URZ, UR7, URZ, UP0, !UPT ;  /* 0x000000073f097290 */ /* 0x000fe200087fe43f */
[----:B------:R-:W-:Y:S01]  /*b8a0*/  UMOV UR10, 0x0 ;  /* 0x00000000000a7882 */ /* 0x000fe20000000000 */
[----:B------:R-:W-:-:S07]  /*b8b0*/  UMOV UR11, 0x10000000 ;  /* 0x10000000000b7882 */ /* 0x000fce0000000000 */
[----:B------:R2:W-:Y:S02]  /*b8c0*/  UTMALDG.3D [UR16], [UR8], desc[UR10] ;  /* 0x00000a10080075b4 */ /* 0x0005e40008011000 */
[----:B--2---:R-:W-:Y:S05]  /*b8d0*/  @!P2 BRA `(.L_x_307) ;  /* 0x000000000004a947 */ /* 0x004fea0003800000 */
[----:B------:R-:W-:Y:S01]  /*b8e0*/  BPT.TRAP 0x1 ;  /* 0x000000040000795c */ /* 0x000fe20000300000 */
.L_x_307:
[----:B-1----:R-:W1:Y:S02]  /*b8f0*/  LDC R5, c[0x0][0x800] ;  /* 0x00020000ff057b82 */ /* 0x002e640000000800 */
[----:B-1----:R2:W-:Y:S02]  /*b900*/  SYNCS.ARRIVE.TRANS64.RED.A0TR RZ, [UR5+0x60], R5 ;  /* 0x00006005ffff79a7 */ /* 0x0025e40008300405 */
.L_x_306:
[----:B------:R-:W-:Y:S05]  /*b910*/  BSYNC B0 ;  /* 0x0000000000007941 */ /* 0x000fea0003800000 */
.L_x_305:
[----:B------:R-:W-:Y:S05]  /*b920*/  @!P2 BRA `(.L_x_308) ;  /* 0x000000000004a947 */ /* 0x000fea0003800000 */
[----:B------:R-:W-:Y:S01]  /*b930*/  BPT.TRAP 0x1 ;  /* 0x000000040000795c */ /* 0x000fe20000300000 */
.L_x_308:
[----:B------:R-:W-:-:S04]  /*b940*/  UIADD3 UR4, UR5, 0x60, URZ ;  /* 0x0000006005047890 */ /* 0x000fc8000fffe03f */
[----:B------:R-:W-:-:S09]  /*b950*/  UPRMT UR4, UR36, 0x654, UR4 ;  /* 0x0000065424047896 */ /* 0x000fd20008000004 */
[----:B------:R-:W-:Y:S01]  /*b960*/  SYNCS.ARRIVE.TRANS64.RED.A1T0 RZ, [UR4], RZ ;  /* 0x000000ffffff79a7 */ /* 0x000fe20008100404 */
[----:B------:R-:W-:Y:S05]  /*b970*/  @!P2 BRA `(.L_x_309) ;  /* 0x000000000004a947 */ /* 0x000fea0003800000 */
[----:B------:R-:W-:Y:S01]  /*b980*/  BPT.TRAP 0x1 ;  /* 0x000000040000795c */ /* 0x000fe20000300000 */
.L_x_309:
[----:B------:R-:W3:Y:S02]  /*b990*/  SYNCS.PHASECHK.TRANS64.TRYWAIT P1, [UR5+0x88], R4 ;  /* 0x00008804ff0075a7 */ /* 0x000ee40008020145 */
[----:B---3--:R-:W-:Y:S05]  /*b9a0*/  @!P1 BRA `(.L_x_310) ;  /* 0x0000001c00f49947 */ /* 0x008fea0003800000 */
.L_x_365:
[----:B------:R-:W-:Y:S04]  /*b9b0*/  BSSY B0, `(.L_x_311) ;  /* 0x0000010000007945 */ /* 0x000fe80003800000 */
[----:B------:R-:W-:Y:S05]  /*b9c0*/  @!P0 BRA `(.L_x_312) ;  /* 0x0000000000388947 */ /* 0x000fea0003800000 */
[----:B------:R-:W-:Y:S01]  /*b9d0*/  UIADD3 UR16, UP0, UR6, 0x3f0, URZ ;  /* 0x000003f006107890 */ /* 0x000fe2000ff1e03f */
[----:B------:R-:W-:Y:S01]  /*b9e0*/  R2UR UR12, R6 ;  /* 0x00000000060c72ca */ /* 0x000fe200000e0000 */
[----:B------:R-:W-:Y:S02]  /*b9f0*/  UIADD3 UR10, UR18, 0x20, URZ ;  /* 0x00000020120a7890 */ /* 0x000fe4000fffe03f */
[----:B------:R-:W-:Y:S02]  /*ba00*/  UIADD3 UR8, UR5, 0x2200, URZ ;  /* 0x0000220005087890 */ /* 0x000fe4000fffe03f */
[----:B------:R-:W-:Y:S02]  /*ba10*/  UIADD3 UR9, UR5, 0x68, URZ ;  /* 0x0000006805097890 */ /* 0x000fe4000fffe03f */
[----:B------:R-:W-:Y:S01]  /*ba20*/  UIADD3.X UR17, URZ, UR7, URZ, UP0, !UPT ;  /* 0x000000073f117290 */ /* 0x000fe200087fe43f */
[----:B------:R-:W-:Y:S01]  /*ba30*/  UMOV UR20, 0x0 ;  /* 0x0000000000147882 */ /* 0x000fe20000000000 */
[----:B------:R-:W-:Y:S01]  /*ba40*/  UMOV UR21, 0x10000000 ;  /* 0x1000000000157882 */ /* 0x000fe20000000000 */
[----:B------:R-:W-:-:S06]  /*ba50*/  UMOV UR11, UR19 ;  /* 0x00000013000b7c82 */ /* 0x000fcc0008000000 */
[----:B------:R3:W-:Y:S02]  /*ba60*/  UTMALDG.3D [UR8], [UR16], desc[UR20] ;  /* 0x00001408100075b4 */ /* 0x0007e40008011000 */
[----:B---3--:R-:W-:Y:S05]  /*ba70*/  @!P2 BRA `(.L_x_313) ;  /* 0x000000000004a947 */ /* 0x008fea0003800000 */
[----:B------:R-:W-:Y:S01]  /*ba80*/  BPT.TRAP 0x1 ;  /* 0x000000040000795c */ /* 0x000fe20000300000 */
.L_x_313:
[----:B-12---:R-:W1:Y:S02]  /*ba90*/  LDC R5, c[0x0][0x800] ;  /* 0x00020000ff057b82 */ /* 0x006e640000000800 */
[----:B-1----:R3:W-:Y:S02]  /*baa0*/  SYNCS.ARRIVE.TRANS64.RED.A0TR RZ, [UR5+0x68], R5 ;  /* 0x00006805ffff79a7 */ /* 0x0027e40008300405 */
.L_x_312:
[----:B------:R-:W-:Y:S05]  /*bab0*/  BSYNC B0 ;  /* 0x0000000000007941 */ /* 0x000fea0003800000 */
.L_x_311:
[----:B------:R-:W-:Y:S05]  /*bac0*/  @!P2 BRA `(.L_x_314) ;  /* 0x000000000004a947 */ /* 0x000fea0003800000 */
[----:B------:R-:W-:Y:S01]  /*bad0*/  BPT.TRAP 0x1 ;  /* 0x000000040000795c */ /* 0x000fe20000300000 */
.L_x_314:
[----:B------:R-:W-:-:S04]  /*bae0*/  UIADD3 UR4, UR5, 0x68, URZ ;  /* 0x0000006805047890 */ /* 0x000fc8000fffe03f */
[----:B------:R-:W-:-:S09]  /*baf0*/  UPRMT UR4, UR36, 0x654, UR4 ;  /* 0x0000065424047896 */ /* 0x000fd20008000004 */
[----:B------:R-:W-:Y:S01]  /*bb00*/  SYNCS.ARRIVE.TRANS64.RED.A1T0 RZ, [UR4], RZ ;  /* 0x000000ffffff79a7 */ /* 0x000fe20008100404 */
[----:B------:R-:W-:Y:S05]  /*bb10*/  @!P2 BRA `(.L_x_315) ;  /* 0x000000000004a947 */ /* 0x000fea0003800000 */
[----:B------:R-:W-:Y:S01]  /*bb20*/  BPT.TRAP 0x1 ;  /* 0x000000040000795c */ /* 0x000fe20000300000 */
.L_x_315:
[----:B------:R-:W4:Y:S02]  /*bb30*/  SYNCS.PHASECHK.TRANS64.TRYWAIT P1, [UR5+0x90], R4 ;  /* 0x00009004ff0075a7 */ /* 0x000f240008020145 */
[----:B----4-:R-:W-:Y:S05]  /*bb40*/  @!P1 BRA `(.L_x_316) ;  /* 0x0000001c00a49947 */ /* 0x010fea0003800000 */
.L_x_366:
        /* <DEDUP_REMOVED lines=12> */
[----:B----4-:R-:W-:Y:S05]  /*bc10*/  @!P2 BRA `(.L_x_319) ;  /* 0x000000000004a947 */ /* 0x010fea0003800000 */
[----:B------:R-:W-:Y:S01]  /*bc20*/  BPT.TRAP 0x1 ;  /* 0x000000040000795c */ /* 0x000fe20000300000 */
.L_x_319:
[----:B-123--:R-:W1:Y:S02]  /*bc30*/  LDC R5, c[0x0][0x800] ;  /* 0x00020000ff057b82 */ /* 0x00ee640000000800 */
[----:B-1----:R4:W-:Y:S02]  /*bc40*/  SYNCS.ARRIVE.TRANS64.RED.A0TR RZ, [UR5+0x70], R5 ;  /* 0x00007005ffff79a7 */ /* 0x0029e40008300405 */
.L_x_318:
[----:B------:R-:W-:Y:S05]  /*bc50*/  BSYNC B0 ;  /* 0x0000000000007941 */ /* 0x000fea0003800000 */
.L_x_317:
[----:B------:R-:W-:Y:S05]  /*bc60*/  @!P2 BRA `(.L_x_320) ;  /* 0x000000000004a947 */ /* 0x000fea0003800000 */
[----:B------:R-:W-:Y:S01]  /*bc70*/  BPT.TRAP 0x1 ;  /* 0x000000040000795c */ /* 0x000fe20000300000 */
.L_x_320:
[----:B------:R-:W-:-:S04]  /*bc80*/  UIADD3 UR4, UR5, 0x70, URZ ;  /* 0x0000007005047890 */ /* 0x000fc8000fffe03f */
[----:B------:R-:W-:-:S09]  /*bc90*/  UPRMT UR4, UR36, 0x654, UR4 ;  /* 0x0000065424047896 */ /* 0x000fd20008000004 */
[----:B------:R-:W-:Y:S01]  /*bca0*/  SYNCS.ARRIVE.TRANS64.RED.A1T0 RZ, [UR4], RZ ;  /* 0x000000ffffff79a7 */ /* 0x000fe20008100404 */
[----:B------:R-:W-:Y:S05]  /*bcb0*/  @!P2 BRA `(.L_x_321) ;  /* 0x000000000004a947 */ /* 0x000fea0003800000 */
[----:B------:R-:W-:Y:S01]  /*bcc0*/  BPT.TRAP 0x1 ;  /* 0x000000040000795c */ /* 0x000fe20000300000 */
.L_x_321:
[----:B------:R-:W5:Y:S02]  /*bcd0*/  SYNCS.PHASECHK.TRANS64.TRYWAIT P1, [UR5+0x98], R4 ;  /* 0x00009804ff0075a7 */ /* 0x000f640008020145 */
[----:B-----5:R-:W-:Y:S05]  /*bce0*/  @!P1 BRA `(.L_x_322) ;  /* 0x0000001c00549947 */ /* 0x020fea0003800000 */
.L_x_367:
[----:B------:R-:W-:Y:S04]  /*bcf0*/  BSSY B0, `(.L_x_323) ;  /* 0x0000010000007945 */ /* 0x000fe80003800000 */
[----:B------:R-:W-:Y:S05]  /*bd00*/  @!P0 BRA `(.L_x_324) ;  /* 0x0000000000388947 */ /* 0x000fea0003800000 */
[----:B------:R-:W-:Y:S01]  /*bd10*/  R2UR UR12, R6 ;  /* 0x00000000060c72ca */ /* 0x000fe200000e0000 */
[----:B------:R-:W-:Y:S02]  /*bd20*/  UIADD3 UR16, UP0, UR6, 0x3f0, URZ ;  /* 0x000003f006107890 */ /* 0x000fe4000ff1e03f */
        /* <DEDUP_REMOVED lines=8> */
[----:B-1----:R-:W-:Y:S05]  /*bdb0*/  @!P2 BRA `(.L_x_325) ;  /* 0x000000000004a947 */ /* 0x002fea0003800000 */
[----:B------:R-:W-:Y:S01]  /*bdc0*/  BPT.TRAP 0x1 ;  /* 0x000000040000795c */ /* 0x000fe20000300000 */
.L_x_325:
[----:B------:R-:W1:Y:S02]  /*bdd0*/  LDC R4, c[0x0][0x800] ;  /* 0x00020000ff047b82 */ /* 0x000e640000000800 */
[----:B-1----:R1:W-:Y:S02]  /*bde0*/  SYNCS.ARRIVE.TRANS64.RED.A0TR RZ, [UR5+0x78], R4 ;  /* 0x00007804ffff79a7 */ /* 0x0023e40008300405 */
.L_x_324:
[----:B------:R-:W-:Y:S05]  /*bdf0*/  BSYNC B0 ;  /* 0x0000000000007941 */ /* 0x000fea0003800000 */
.L_x_323:
[----:B------:R-:W-:Y:S05]  /*be00*/  @!P2 BRA `(.L_x_326) ;  /* 0x000000000004a947 */ /* 0x000fea0003800000 */
[----:B------:R-:W-:Y:S01]  /*be10*/  BPT.TRAP 0x1 ;  /* 0x000000040000795c */ /* 0x000fe20000300000 */
.L_x_326:
[----:B------:R-:W-:Y:S01]  /*be20*/  IADD3 R16, P0, R16, UR38, RZ ;  /* 0x0000002610107c10 */ /* 0x000fe2000ff1e0ff */
[----:B------:R-:W-:Y:S01]  /*be30*/  UIADD3 UR4, UR5, 0x78, URZ ;  /* 0x0000007805047890 */ /* 0x000fe2000fffe03f */
[----:B------:R-:W-:Y:S01]  /*be40*/  LOP3.LUT R8, R8, 0x1, RZ, 0x3c, !PT ;  /* 0x0000000108087812 */ /* 0x000fe200078e3cff */
[----:B------:R-:W-:Y:S01]  /*be50*/  IMAD.MOV.U32 R7, RZ, RZ, -0x1 ;  /* 0xffffffffff077424 */ /* 0x000fe200078e00ff */
[----:B------:R-:W-:Y:S01]  /*be60*/  IADD3.X R17, R17, UR37, RZ, P0, !PT ;  /* 0x0000002511117c10 */ /* 0x000fe200087fe4ff */
[----:B------:R-:W-:Y:S01]  /*be70*/  UPRMT UR4, UR36, 0x654, UR4 ;  /* 0x0000065424047896 */ /* 0x000fe20008000004 */
[----:B------:R-:W-:Y:S02]  /*be80*/  ISETP.GE.U32.AND P0, PT, R16, UR24, PT ;  /* 0x0000001810007c0c */ /* 0x000fe4000bf06070 */
[----:B-1----:R-:W-:Y:S02]  /*be90*/  PRMT R4, RZ, 0x7610, R4 ;  /* 0x00007610ff047816 */ /* 0x002fe40000000004 */
[----:B------:R-:W-:-:S02]  /*bea0*/  ISETP.GE.U32.AND.EX P0, PT, R17, UR25, PT, P0 ;  /* 0x0000001911007c0c */ /* 0x000fc4000bf06100 */
[----:B------:R-:W-:Y:S02]  /*beb0*/  MOV R20, 0xffffffff ;  /* 0xffffffff00147802 */ /* 0x000fe40000000f00 */
[----:B------:R-:W-:Y:S01]  /*bec0*/  SYNCS.ARRIVE.TRANS64.RED.A1T0 RZ, [UR4], RZ ;  /* 0x000000ffffff79a7 */ /* 0x000fe20008100404 */
[----:B------:R-:W-:-:S08]  /*bed0*/  MOV R6, 0xffffffff ;  /* 0xffffffff00067802 */ /* 0x000fd00000000f00 */
[----:B------:R-:W-:Y:S05]  /*bee0*/  @P0 BRA `(.L_x_327) ;  /* 0x0000000400580947 */ /* 0x000fea0003800000 */
[----:B------:R-:W1:Y:S01]  /*bef0*/  S2R R13, SR_CTAID.X ;  /* 0x00000000000d7919 */ /* 0x000e620000002500 */
[----:B------:R-:W5:Y:S01]  /*bf00*/  LDC.64 R14, c[0x0][0x8d0] ;  /* 0x00023400ff0e7b82 */ /* 0x000f620000000a00 */
[----:B------:R-:W-:Y:S01]  /*bf10*/  ULDC UR4, c[0x0][0x150] ;  /* 0x0000540000047ab9 */ /* 0x000fe20000000800 */
[----:B------:R-:W-:Y:S01]  /*bf20*/  MOV R22, R17 ;  /* 0x0000001100167202 */ /* 0x000fe20000000f00 */
[----:B------:R-:W2:Y:S05]  /*bf30*/  S2R R20, SR_CTAID.Y ;  /* 0x0000000000147919 */ /* 0x000eaa0000002600 */
[----:B------:R-:W3:Y:S08]  /*bf40*/  LDC R6, c[0x0][0x144] ;  /* 0x00005100ff067b82 */ /* 0x000ef00000000800 */
[----:B------:R-:W3:Y:S01]  /*bf50*/  LDC R21, c[0x0][0x8d8] ;  /* 0x00023600ff157b82 */ /* 0x000ee20000000800 */
[----:B-----5:R-:W-:-:S04]  /*bf60*/  ISETP.NE.U32.AND P0, PT, R14, RZ, PT ;  /* 0x000000ff0e00720c */ /* 0x020fc80003f05070 */
[----:B------:R-:W-:Y:S02]  /*bf70*/  ISETP.NE.AND.EX P0, PT, R15, RZ, PT, P0 ;  /* 0x000000ff0f00720c */ /* 0x000fe40003f05300 */
[----:B-1----:R-:W-:Y:S02]  /*bf80*/  I2FP.F32.U32 R4, R13 ;  /* 0x0000000d00047245 */ /* 0x002fe40000201000 */
[----:B--2---:R-:W-:-:S03]  /*bf90*/  I2FP.F32.U32 R23, R20 ;  /* 0x0000001400177245 */ /* 0x004fc60000201000 */
[----:B------:R-:W-:-:S06]  /*bfa0*/  FMUL R4, R4, UR4 ;  /* 0x0000000404047c20 */ /* 0x000fcc0008400000 */
[----:B------:R-:W3:Y:S02]  /*bfb0*/  F2I.U32.TRUNC.NTZ R4, R4 ;  /* 0x0000000400047305 */ /* 0x000ee4000020f000 */
[----:B---34-:R-:W-:-:S05]  /*bfc0*/  IADD3 R5, -R4, RZ, RZ ;  /* 0x000000ff04057210 */ /* 0x018fca0007ffe1ff */
[----:B------:R-:W-:Y:S02]  /*bfd0*/  IMAD R13, R6, R5, R13 ;  /* 0x00000005060d7224 */ /* 0x000fe400078e020d */
[----:B------:R-:W-:Y:S01]  /*bfe0*/  IMAD.MOV.U32 R6, RZ, RZ, R16 ;  /* 0x000000ffff067224 */ /* 0x000fe200078e0010 */
[----:B------:R-:W-:Y:S06]  /*bff0*/  @!P0 BRA `(.L_x_328) ;  /* 0x0000000000308947 */ /* 0x000fec0003800000 */
[----:B------:R-:W1:Y:S02]  /*c000*/  LDC R5, c[0x0][0x8dc] ;  /* 0x00023700ff057b82 */ /* 0x000e640000000800 */
[----:B-1----:R-:W-:-:S04]  /*c010*/  IADD3 R5, P0, R16, R5, RZ ;  /* 0x0000000510057210 */ /* 0x002fc80007f1e0ff */
[----:B------:R-:W-:-:S05]  /*c020*/  IADD3.X R19, RZ, R17, RZ, P0, !PT ;  /* 0x00000011ff137210 */ /* 0x000fca00007fe4ff */
[----:B------:R-:W-:-:S04]  /*c030*/  IMAD.WIDE.U32 R6, R19, R14, RZ ;  /* 0x0000000e13067225 */ /* 0x000fc800078e00ff */
[----:B------:R-:W-:-:S04]  /*c040*/  IMAD.WIDE.U32 R6, P0, R5, R15, R6 ;  /* 0x0000000f05067225 */ /* 0x000fc80007800006 */
[----:B------:R-:W-:Y:S01]  /*c050*/  IMAD.WIDE.U32 R4, R5, R14, RZ ;  /* 0x0000000e05047225 */ /* 0x000fe200078e00ff */
[----:B------:R-:W-:-:S04]  /*c060*/  MOV R4, R7 ;  /* 0x0000000700047202 */ /* 0x000fc80000000f00 */
[----:B------:R-:W-:Y:S01]  /*c070*/  IADD3 RZ, P1, R5, R6, RZ ;  /* 0x0000000605ff7210 */ /* 0x000fe20007f3e0ff */
[----:B------:R-:W-:-:S04]  /*c080*/  IMAD.X R5, RZ, RZ, RZ, P0 ;  /* 0x000000ffff057224 */ /* 0x000fc800000e06ff */
[----:B------:R-:W-:-:S04]  /*c090*/  IMAD.WIDE.U32.X R4, R19, R15, R4, P1 ;  /* 0x0000000f13047225 */ /* 0x000fc800008e0404 */
[----:B------:R-:W-:Y:S01]  /*c0a0*/  IMAD.MOV.U32 R22, RZ, RZ, R5 ;  /* 0x000000ffff167224 */ /* 0x000fe200078e0005 */
[----:B------:R-:W-:-:S07]  /*c0b0*/  MOV R6, R4 ;  /* 0x0000000400067202 */ /* 0x000fce0000000f00 */
.L_x_328:
[----:B------:R-:W-:Y:S01]  /*c0c0*/  ULDC UR4, c[0x0][0x154] ;  /* 0x0000550000047ab9 */ /* 0x000fe20000000800 */
[----:B------:R-:W1:Y:S01]  /*c0d0*/  LDC R7, c[0x0][0x148] ;  /* 0x00005200ff077b82 */ /* 0x000e620000000800 */
[----:B------:R-:W-:Y:S01]  /*c0e0*/  FMUL R14, R23, UR4 ;  /* 0x00000004170e7c20 */ /* 0x000fe20008400000 */
[----:B------:R-:W-:Y:S02]  /*c0f0*/  ISETP.NE.AND P2, PT, R2, 0x1, PT ;  /* 0x000000010200780c */ /* 0x000fe40003f45270 */
[-CC-:B------:R-:W-:Y:S02]  /*c100*/  SHF.R.U64 R19, R6, R21.reuse, R22.reuse ;  /* 0x0000001506137219 */ /* 0x180fe40000001216 */
[----:B------:R-:W-:Y:S01]  /*c110*/  SHF.R.U32.HI R21, RZ, R21, R22 ;  /* 0x00000015ff157219 */ /* 0x000fe20000011616 */
[----:B------:R-:W2:Y:S01]  /*c120*/  F2I.U32.TRUNC.NTZ R14, R14 ;  /* 0x0000000e000e7305 */ /* 0x000ea2000020f000 */
[----:B------:R-:W3:Y:S01]  /*c130*/  LDC.64 R4, c[0x0][0x8c8] ;  /* 0x00023200ff047b82 */ /* 0x000ee20000000a00 */
[----:B------:R-:W-:-:S04]  /*c140*/  IADD3 R23, P0, RZ, -R19, RZ ;  /* 0x80000013ff177210 */ /* 0x000fc80007f1e0ff */
[----:B------:R-:W-:-:S03]  /*c150*/  IADD3.X R21, RZ, ~R21, RZ, P0, !PT ;  /* 0x80000015ff157210 */ /* 0x000fc600007fe4ff */
[----:B------:R-:W4:Y:S01]  /*c160*/  LDC R22, c[0x0][0x8c0] ;  /* 0x00023000ff167b82 */ /* 0x000f220000000800 */
[----:B--2---:R-:W-:-:S07]  /*c170*/  IADD3 R15, -R14, RZ, RZ ;  /* 0x000000ff0e0f7210 */ /* 0x004fce0007ffe1ff */
[----:B------:R-:W2:Y:S01]  /*c180*/  LDC R27, c[0x0][0x900] ;  /* 0x00024000ff1b7b82 */ /* 0x000ea20000000800 */
[----:B-1----:R-:W-:-:S07]  /*c190*/  @P2 IMAD R13, R7, R15, R20 ;  /* 0x0000000f070d2224 */ /* 0x002fce00078e0214 */
[----:B------:R-:W1:Y:S01]  /*c1a0*/  LDC.64 R14, c[0x0][0x8e8] ;  /* 0x00023a00ff0e7b82 */ /* 0x000e620000000a00 */
[----:B---3--:R-:W-:-:S04]  /*c1b0*/  IMAD R6, R21, R4, RZ ;  /* 0x0000000415067224 */ /* 0x008fc800078e02ff */
[C---:B------:R-:W-:Y:S02]  /*c1c0*/  IMAD R7, R23.reuse, R5, R6 ;  /* 0x0000000517077224 */ /* 0x040fe400078e0206 */
[----:B------:R-:W-:Y:S01]  /*c1d0*/  IMAD.WIDE.U32 R4, R23, R4, R16 ;  /* 0x0000000417047225 */ /* 0x000fe200078e0010 */
[----:B------:R-:W3:Y:S03]  /*c1e0*/  LDC R6, c[0x0][0x8b0] ;  /* 0x00022c00ff067b82 */ /* 0x000ee60000000800 */
[----:B------:R-:W-:-:S05]  /*c1f0*/  IMAD.IADD R5, R5, 0x1, R7 ;  /* 0x0000000105057824 */ /* 0x000fca00078e0207 */
[-CC-:B----4-:R-:W-:Y:S01]  /*c200*/  SHF.R.U64 R26, R4, R22.reuse, R5.reuse ;  /* 0x00000016041a7219 */ /* 0x190fe20000001205 */
[----:B------:R-:W4:Y:S01]  /*c210*/  LDC R25, c[0x0][0x8f0] ;  /* 0x00023c00ff197b82 */ /* 0x000f220000000800 */
[----:B------:R-:W-:Y:S02]  /*c220*/  SHF.R.U32.HI R5, RZ, R22, R5 ;  /* 0x00000016ff057219 */ /* 0x000fe40000011605 */
[----:B-1----:R-:W-:-:S05]  /*c230*/  ISETP.NE.U32.AND P0, PT, R14, RZ, PT ;  /* 0x000000ff0e00720c */ /* 0x002fca0003f05070 */
[----:B------:R-:W1:Y:S01]  /*c240*/  LDC R24, c[0x0][0x8e0] ;  /* 0x00023800ff187b82 */ /* 0x000e620000000800 */
[----:B------:R-:W-:Y:S02]  /*c250*/  ISETP.NE.AND.EX P0, PT, R15, RZ, PT, P0 ;  /* 0x000000ff0f00720c */ /* 0x000fe40003f05300 */
[----:B---3--:R-:W-:-:S05]  /*c260*/  SHF.R.U64 R23, R26, R6, R5 ;  /* 0x000000061a177219 */ /* 0x008fca0000001205 */
[----:B------:R-:W3:Y:S01]  /*c270*/  LDC R22, c[0x0][0x8b8] ;  /* 0x00022e00ff167b82 */ /* 0x000ee20000000800 */
[----:B------:R-:W-:-:S04]  /*c280*/  SHF.R.U32.HI R4, RZ, R6, R5 ;  /* 0x00000006ff047219 */ /* 0x000fc80000011605 */
[-CC-:B--2---:R-:W-:Y:S02]  /*c290*/  SHF.R.U64 R21, R23, R27.reuse, R4.reuse ;  /* 0x0000001b17157219 */ /* 0x184fe40000001204 */
[----:B------:R-:W-:Y:S01]  /*c2a0*/  SHF.R.U32.HI R27, RZ, R27, R4 ;  /* 0x0000001bff1b7219 */ /* 0x000fe20000011604 */
[----:B------:R-:W2:Y:S01]  /*c2b0*/  LDC R20, c[0x0][0x8a8] ;  /* 0x00022a00ff147b82 */ /* 0x000ea20000000800 */
[----:B------:R-:W-:Y:S02]  /*c2c0*/  MOV R4, R21 ;  /* 0x0000001500047202 */ /* 0x000fe40000000f00 */
[----:B------:R-:W-:Y:S01]  /*c2d0*/  MOV R5, R27 ;  /* 0x0000001b00057202 */ /* 0x000fe20000000f00 */
[----:B----4-:R-:W-:Y:S06]  /*c2e0*/  @!P0 BRA `(.L_x_329) ;  /* 0x0000000000288947 */ /* 0x010fec0003800000 */
[----:B------:R-:W4:Y:S02]  /*c2f0*/  LDC R4, c[0x0][0x8f4] ;  /* 0x00023d00ff047b82 */ /* 0x000f240000000800 */
[----:B----4-:R-:W-:-:S05]  /*c300*/  IADD3 R5, P0, R21, R4, RZ ;  /* 0x0000000415057210 */ /* 0x010fca0007f1e0ff */
[----:B------:R-:W-:-:S04]  /*c310*/  IMAD.X R27, RZ, RZ, R27, P0 ;  /* 0x000000ffff1b7224 */ /* 0x000fc800000e061b */
[----:B------:R-:W-:-:S04]  /*c320*/  IMAD.WIDE.U32 R6, R27, R14, RZ ;  /* 0x0000000e1b067225 */ /* 0x000fc800078e00ff */
[----:B------:R-:W-:-:S04]  /*c330*/  IMAD.WIDE.U32 R6, P0, R5, R15, R6 ;  /* 0x0000000f05067225 */ /* 0x000fc80007800006 */
[----:B------:R-:W-:Y:S01]  /*c340*/  IMAD.WIDE.U32 R4, R5, R14, RZ ;  /* 0x0000000e05047225 */ /* 0x000fe200078e00ff */
[----:B------:R-:W-:-:S04]  /*c350*/  MOV R4, R7 ;  /* 0x0000000700047202 */ /* 0x000fc80000000f00 */
[----:B------:R-:W-:Y:S02]  /*c360*/  IADD3 RZ, P1, R5, R6, RZ ;  /* 0x0000000605ff7210 */ /* 0x000fe40007f3e0ff */
[----:B------:R-:W-:-:S03]  /*c370*/  IADD3.X R5, RZ, RZ, RZ, P0, !PT ;  /* 0x000000ffff057210 */ /* 0x000fc600007fe4ff */
[----:B------:R-:W-:-:S08]  /*c380*/  IMAD.WIDE.U32.X R4, R27, R15, R4, P1 ;  /* 0x0000000f1b047225 */ /* 0x000fd000008e0404 */
.L_x_329:
[----:B------:R-:W-:Y:S02]  /*c390*/  SHF.R.U64 R25, R4, R25, R5 ;  /* 0x0000001904197219 */ /* 0x000fe40000001205 */
[----:B------:R-:W-:Y:S02]  /*c3a0*/  LOP3.LUT R4, R23, R12, RZ, 0xc0, !PT ;  /* 0x0000000c17047212 */ /* 0x000fe400078ec0ff */
[----:B------:R-:W-:Y:S01]  /*c3b0*/  LOP3.LUT R26, R26, R11, RZ, 0xc0, !PT ;  /* 0x0000000b1a1a7212 */ /* 0x000fe200078ec0ff */
[----:B------:R-:W-:Y:S01]  /*c3c0*/  IMAD.MOV R5, RZ, RZ, -R25 ;  /* 0x000000ffff057224 */ /* 0x000fe200078e0a19 */
[----:B------:R-:W-:Y:S01]  /*c3d0*/  MOV R6, R19 ;  /* 0x0000001300067202 */ /* 0x000fe20000000f00 */
[----:B------:R-:W-:Y:S02]  /*c3e0*/  IMAD R4, R9, R25, R4 ;  /* 0x0000001909047224 */ /* 0x000fe400078e0204 */
[----:B-1----:R-:W-:Y:S02]  /*c3f0*/  IMAD R21, R5, R24, R21 ;  /* 0x0000001805157224 */ /* 0x002fe400078e0215 */
[----:B---3--:R-:W-:Y:S01]  /*c400*/  IMAD R13, R4, R22, R13 ;  /* 0x00000016040d7224 */ /* 0x008fe200078e020d */
[----:B------:R-:W-:Y:S01]  /*c410*/  MOV R4, 0x1 ;  /* 0x0000000100047802 */ /* 0x000fe20000000f00 */
[----:B--2---:R-:W-:-:S05]  /*c420*/  IMAD R20, R21, R20, R26 ;  /* 0x0000001415147224 */ /* 0x004fca00078e021a */
[----:B------:R-:W-:Y:S02]  /*c430*/  SEL R7, R20, R13, !P2 ;  /* 0x0000000d14077207 */ /* 0x000fe40005000000 */
[----:B------:R-:W-:-:S07]  /*c440*/  SEL R20, R13, R20, !P2 ;  /* 0x000000140d147207 */ /* 0x000fce0005000000 */
.L_x_327:
[----:B------:R-:W-:-:S13]  /*c450*/  LOP3.LUT P0, RZ, R4, 0xff, RZ, 0xc0, !PT ;  /* 0x000000ff04ff7812 */ /* 0x000fda000780c0ff */
[----:B------:R-:W-:Y:S05]  /*c460*/  @P0 BRA `(.L_x_330) ;  /* 0xfffffff000580947 */ /* 0x000fea000383ffff */
.L_x_298:
[----:B------:R-:W-:-:S13]  /*c470*/  ELECT P0, URZ, PT ;  /* 0x00000000003f782f */ /* 0x000fda0003800000 */
[----:B------:R-:W-:Y:S05]  /*c480*/  @!P0 BRA `(.L_x_10) ;  /* 0x0000001000848947 */ /* 0x000fea0003800000 */
[----:B------:R-:W-:-:S04]  /*c490*/  LOP3.LUT R18, R18, 0x2, RZ, 0xfc, !PT ;  /* 0x0000000212127812 */ /* 0x000fc800078efcff */
[----:B------:R-:W-:-:S13]  /*c4a0*/  ISETP.NE.AND P1, PT, R18, 0x3, PT ;  /* 0x000000031200780c */ /* 0x000fda0003f25270 */
[----:B------:R-:W-:Y:S05]  /*c4b0*/  @!P1 BRA `(.L_x_331) ;  /* 0x0000000000049947 */ /* 0x000fea0003800000 */
[----:B------:R-:W-:Y:S01]  /*c4c0*/  BPT.TRAP 0x1 ;  /* 0x000000040000795c */ /* 0x000fe20000300000 */
.L_x_331:
[----:B--2--5:R-:W-:Y:S01]  /*c4d0*/  IMAD.U32 R3, RZ, RZ, UR36 ;  /* 0x00000024ff037e24 */ /* 0x024fe2000f8e00ff */
[----:B------:R-:W-:Y:S02]  /*c4e0*/  MOV R2, 0x400 ;  /* 0x0000040000027802 */ /* 0x000fe40000000f00 */
[----:B------:R-:W-:Y:S02]  /*c4f0*/  SHF.L.U32 R0, R8, 0x1f, RZ ;  /* 0x0000001f08007819 */ /* 0x000fe400000006ff */
[----:B------:R-:W-:-:S04]  /*c500*/  LEA R3, R3, R2, 0x18 ;  /* 0x0000000203037211 */ /* 0x000fc800078ec0ff */
[----:B------:R-:W2:Y:S02]  /*c510*/  SYNCS.PHASECHK.TRANS64.TRYWAIT P0, [R3+URZ+0x80], R0 ;  /* 0x00008000030075a7 */ /* 0x000ea4000800017f */
[----:B--2---:R-:W-:Y:S05]  /*c520*/  @!P0 BRA `(.L_x_332) ;  /* 0x00000014005c8947 */ /* 0x004fea0003800000 */
.L_x_368:
[----:B------:R-:W-:Y:S05]  /*c530*/  @!P1 BRA `(.L_x_333) ;  /* 0x0000000000049947 */ /* 0x000fea0003800000 */
[----:B------:R-:W-:Y:S01]  /*c540*/  BPT.TRAP 0x1 ;  /* 0x000000040000795c */ /* 0x000fe20000300000 */
.L_x_333:
[----:B------:R-:W5:Y:S02]  /*c550*/  SYNCS.PHASECHK.TRANS64.TRYWAIT P0, [R3+URZ+0x88], R0 ;  /* 0x00008800030075a7 */ /* 0x000f64000800017f */
[----:B-----5:R-:W-:Y:S05]  /*c560*/  @!P0 BRA `(.L_x_334) ;  /* 0x0000001400608947 */ /* 0x020fea0003800000 */
.L_x_369:
[----:B------:R-:W-:Y:S05]  /*c570*/  @!P1 BRA `(.L_x_335) ;  /* 0x0000000000049947 */ /* 0x000fea0003800000 */
[----:B------:R-:W-:Y:S01]  /*c580*/  BPT.TRAP 0x1 ;  /* 0x000000040000795c */ /* 0x000fe20000300000 */
.L_x_335:
[----:B------:R-:W5:Y:S02]  /*c590*/  SYNCS.PHASECHK.TRANS64.TRYWAIT P0, [R3+URZ+0x90], R0 ;  /* 0x00009000030075a7 */ /* 0x000f64000800017f */
[----:B-----5:R-:W-:Y:S05]  /*c5a0*/  @!P0 BRA `(.L_x_336) ;  /* 0x0000001400648947 */ /* 0x020fea0003800000 */
.L_x_370:
[----:B------:R-:W-:Y:S05]  /*c5b0*/  @!P1 BRA `(.L_x_337) ;  /* 0x0000000000049947 */ /* 0x000fea0003800000 */
[----:B------:R-:W-:Y:S01]  /*c5c0*/  BPT.TRAP 0x1 ;  /* 0x000000040000795c */ /* 0x000fe20000300000 */
.L_x_337:
[----:B------:R-:W-:-:S07]  /*c5d0*/  SHF.L.U32 R8, R8, 0x1f, RZ ;  /* 0x0000001f08087819 */ /* 0x000fce00000006ff */
.L_x_338:
[----:B------:R1:W1:Y:S02]  /*c5e0*/  SYNCS.PHASECHK.TRANS64.TRYWAIT P0, [R3+URZ+0x98], R8 ;  /* 0x00009808030075a7 */ /* 0x000264000800017f */
[----:B-1----:R-:W-:Y:S05]  /*c5f0*/  @!P0 NANOSLEEP.SYNCS 0x989680 ;  /* 0x009896800000895d */ /* 0x002fea0003900000 */
[----:B------:R-:W1:Y:S02]  /*c600*/  @!P0 SYNCS.PHASECHK.TRANS64 P0, [R3+URZ+0x98], R8 ;  /* 0x00009808030085a7 */ /* 0x000e64000800007f */
[----:B-1----:R-:W-:Y:S05]  /*c610*/  @P0 BRA `(.L_x_10) ;  /* 0x0000001000200947 */ /* 0x002fea0003800000 */
[----:B------:R-:W-:Y:S05]  /*c620*/  BRA `(.L_x_338) ;  /* 0xfffffffc00ec7947 */ /* 0x000fea000383ffff */
.L_x_293:
[----:B------:R-:W-:Y:S02]  /*c630*/  LOP3.LUT P0, RZ, R11, 0xff, RZ, 0xc0, !PT ;  /* 0x000000ff0bff7812 */ /* 0x000fe4000780c0ff */
[----:B------:R-:W-:Y:S02]  /*c640*/  MOV R0, 0x1 ;  /* 0x0000000100007802 */ /* 0x000fe40000000f00 */
[----:B------:R-:W-:-:S09]  /*c650*/  MOV R12, RZ ;  /* 0x000000ff000c7202 */ /* 0x000fd20000000f00 */
[----:B------:R-:W-:Y:S05]  /*c660*/  @!P0 BRA `(.L_x_339) ;  /* 0x0000000c00108947 */ /* 0x000fea0003800000 */
[----:B------:R-:W1:Y:S01]  /*c670*/  LDC R0, c[0x0][0x28c] ;  /* 0x0000a300ff007b82 */ /* 0x000e620000000800 */
[C---:B------:R-:W-:Y:S01]  /*c680*/  LOP3.LUT P2, RZ, R3.reuse, 0x7f, RZ, 0xc0, !PT ;  /* 0x0000007f03ff7812 */ /* 0x040fe2000784c0ff */
[----:B------:R-:W-:Y:S01]  /*c690*/  ULDC UR5, c[0x0][0x900] ;  /* 0x0002400000057ab9 */ /* 0x000fe20000000800 */
[----:B------:R-:W-:Y:S01]  /*c6a0*/  LOP3.LUT P0, RZ, R3, 0x1f, RZ, 0xc0, !PT ;  /* 0x0000001f03ff7812 */ /* 0x000fe2000780c0ff */
[----:B------:R-:W-:Y:S01]  /*c6b0*/  UMOV UR6, 0xffffffff ;  /* 0xffffffff00067882 */ /* 0x000fe20000000000 */
[----:B------:R-:W-:Y:S01]  /*c6c0*/  BSSY B0, `(.L_x_339) ;  /* 0x00000be000007945 */ /* 0x000fe20003800000 */
[----:B------:R-:W-:Y:S01]  /*c6d0*/  USHF.L.U32 UR6, UR6, UR5, URZ ;  /* 0x0000000506067299 */ /* 0x000fe2000800063f */
[----:B------:R-:W-:Y:S01]  /*c6e0*/  MOV R13, 0x1 ;  /* 0x00000001000d7802 */ /* 0x000fe20000000f00 */
[----:B------:R-:W-:Y:S01]  /*c6f0*/  IMAD.MOV.U32 R12, RZ, RZ, RZ ;  /* 0x000000ffff0c7224 */ /* 0x000fe200078e00ff */
[----:B------:R-:W-:Y:S01]  /*c700*/  LOP3.LUT R11, R19, 0x2, RZ, 0xfc, !PT ;  /* 0x00000002130b7812 */ /* 0x000fe200078efcff */
[----:B------:R-:W-:Y:S01]  /*c710*/  ULDC UR4, c[0x0][0x8a8] ;  /* 0x00022a0000047ab9 */ /* 0x000fe20000000800 */
[----:B------:R-:W-:Y:S01]  /*c720*/  PLOP3.LUT P0, PT, P0, P2, PT, 0x8a, 0x0 ;  /* 0x000000000000781c */ /* 0x000fe20000705172 */
[----:B------:R-:W-:Y:S01]  /*c730*/  UMOV UR7, 0x1 ;  /* 0x0000000100077882 */ /* 0x000fe20000000000 */
[----:B------:R-:W-:-:S02]  /*c740*/  UIADD3 UR15, UR4, -0x1, URZ ;  /* 0xffffffff040f7890 */ /* 0x000fc4000fffe03f */
[----:B------:R-:W-:Y:S02]  /*c750*/  USHF.L.U32 UR17, UR7, UR5, URZ ;  /* 0x0000000507117299 */ /* 0x000fe4000800063f */
[----:B------:R-:W-:Y:S01]  /*c760*/  ULOP3.LUT UR16, URZ, UR6, URZ, 0x33, !UPT ;  /* 0x000000063f107292 */ /* 0x000fe2000f8e333f */
[----:B------:R-:W-:Y:S01]  /*c770*/  ULDC.64 UR20, c[0x0][0x198] ;  /* 0x0000660000147ab9 */ /* 0x000fe20000000a00 */
[----:B-1----:R-:W-:-:S05]  /*c780*/  VIADD R0, R0, 0x3f ;  /* 0x0000003f00007836 */ /* 0x002fca0000000000 */
[----:B------:R-:W-:-:S04]  /*c790*/  SHF.R.S32.HI R3, RZ, 0x1f, R0 ;  /* 0x0000001fff037819 */ /* 0x000fc80000011400 */
[----:B------:R-:W-:Y:S02]  /*c7a0*/  LEA.HI R3, R3, R0, RZ, 0x6 ;  /* 0x0000000003037211 */ /* 0x000fe400078f30ff */
[----:B------:R-:W-:Y:S02]  /*c7b0*/  MOV R0, 0x1 ;  /* 0x0000000100007802 */ /* 0x000fe40000000f00 */
[----:B------:R-:W-:-:S04]  /*c7c0*/  SHF.R.S32.HI R3, RZ, 0x6, R3 ;  /* 0x00000006ff037819 */ /* 0x000fc80000011403 */
[----:B------:R-:W-:-:S07]  /*c7d0*/  IADD3 R10, R3, 0x1, RZ ;  /* 0x00000001030a7810 */ /* 0x000fce0007ffe0ff */
.L_x_351:
[----:B------:R-:W-:-:S03]  /*c7e0*/  UMOV UR4, 0xffffffff ;  /* 0xffffffff00047882 */ /* 0x000fc60000000000 */
[----:B------:R-:W-:Y:S05]  /*c7f0*/  BRA.DIV UR4, `(.L_x_340) ;  /* 0x0000001204e47947 */ /* 0x000fea000b800000 */
[----:B------:R-:W-:-:S13]  /*c800*/  ELECT P6, URZ, PT ;  /* 0x00000000003f782f */ /* 0x000fda00038c0000 */
.L_x_373:
[----:B------:R-:W1:Y:S01]  /*c810*/  LDC R4, c[0x0][0x28c] ;  /* 0x0000a300ff047b82 */ /* 0x000e620000000800 */
[----:B------:R-:W-:Y:S01]  /*c820*/  BSSY B1, `(.L_x_341) ;  /* 0x0000035000017945 */ /* 0x000fe20003800000 */
[----:B-1----:R-:W-:-:S13]  /*c830*/  ISETP.LT.OR P6, PT, R4, 0x1, !P6 ;  /* 0x000000010400780c */ /* 0x002fda00077c1670 */
[----:B------:R-:W-:Y:S05]  /*c840*/  @P6 BRA `(.L_x_342) ;  /* 0x0000000000c86947 */ /* 0x000fea0003800000 */
[----:B------:R-:W-:Y:S01]  /*c850*/  SHF.L.U32 R14, R7, 0x7, RZ ;  /* 0x00000007070e7819 */ /* 0x000fe200000006ff */
[----:B------:R-:W-:Y:S01]  /*c860*/  IMAD.SHL.U32 R20, R20, 0x80, RZ ;  /* 0x0000008014147824 */ /* 0x000fe200078e00ff */
[----:B------:R-:W-:Y:S01]  /*c870*/  MOV R21, RZ ;  /* 0x000000ff00157202 */ /* 0x000fe20000000f00 */
[----:B------:R-:W-:Y:S01]  /*c880*/  IMAD.MOV.U32 R5, RZ, RZ, R0 ;  /* 0x000000ffff057224 */ /* 0x000fe200078e0000 */
[----:B------:R-:W-:Y:S02]  /*c890*/  MOV R4, R10 ;  /* 0x0000000a00047202 */ /* 0x000fe40000000f00 */
[----:B------:R-:W-:-:S07]  /*c8a0*/  MOV R7, R12 ;  /* 0x0000000c00077202 */ /* 0x000fce0000000f00 */
.L_x_346:
[----:B------:R-:W1:Y:S01]  /*c8b0*/  S2R R9, SR_CgaCtaId ;  /* 0x0000000000097919 */ /* 0x000e620000008800 */
[----:B------:R-:W-:-:S04]  /*c8c0*/  MOV R8, 0x400 ;  /* 0x0000040000087802 */ /* 0x000fc80000000f00 */
[----:B-1----:R-:W-:Y:S02]  /*c8d0*/  LEA R18, R9, R8, 0x18 ;  /* 0x0000000809127211 */ /* 0x002fe400078ec0ff */
[----:B------:R-:W-:Y:S01]  /*c8e0*/  SHF.L.U32 R8, R5, 0x1f, RZ ;  /* 0x0000001f05087819 */ /* 0x000fe200000006ff */
[----:B------:R-:W1:Y:S01]  /*c8f0*/  @!P2 LDC R9, c[0x0][0x500] ;  /* 0x00014000ff09ab82 */ /* 0x000e620000000800 */
[----:B------:R-:W-:-:S04]  /*c900*/  LEA R15, R7, R18, 0x3 ;  /* 0x00000012070f7211 */ /* 0x000fc800078e18ff */
[----:B------:R-:W2:Y:S02]  /*c910*/  SYNCS.PHASECHK.TRANS64.TRYWAIT P1, [R15+URZ+0x30], R8 ;  /* 0x000030080f0075a7 */ /* 0x000ea4000802017f */
[----:B--2---:R-:W-:Y:S05]  /*c920*/  @!P1 BRA `(.L_x_343) ;  /* 0x0000001000b89947 */ /* 0x004fea0003800000 */
.L_x_374:
[----:B--2---:R-:W-:Y:S01]  /*c930*/  PRMT R8, R11, 0x9910, RZ ;  /* 0x000099100b087816 */ /* 0x004fe200000000ff */
[----:B-1----:R1:W-:Y:S03]  /*c940*/  @!P2 SYNCS.ARRIVE.TRANS64 RZ, [R15+URZ], R9 ;  /* 0x000000090fffa9a7 */ /* 0x0023e6000800003f */
[----:B------:R-:W-:-:S13]  /*c950*/  ISETP.NE.AND P1, PT, R8, 0x2, PT ;  /* 0x000000020800780c */ /* 0x000fda0003f25270 */
[----:B-1----:R-:W-:Y:S05]  /*c960*/  @P1 BRA `(.L_x_344) ;  /* 0x0000000000041947 */ /* 0x002fea0003800000 */
[----:B------:R-:W-:Y:S01]  /*c970*/  BPT.TRAP 0x1 ;  /* 0x000000040000795c */ /* 0x000fe20000300000 */
.L_x_344:
[----:B------:R-:W-:Y:S05]  /*c980*/  @P0 BRA `(.L_x_345) ;  /* 0x0000000000040947 */ /* 0x000fea0003800000 */
[----:B------:R-:W-:Y:S01]  /*c990*/  BPT.TRAP 0x1 ;  /* 0x000000040000795c */ /* 0x000fe20000300000 */
.L_x_345:
[----:B------:R-:W-:Y:S01]  /*c9a0*/  IMAD R18, R7, 0x4000, R18 ;  /* 0x0000400007127824 */ /* 0x000fe200078e0212 */
[----:B------:R-:W-:Y:S01]  /*c9b0*/  R2UR UR9, R15 ;  /* 0x000000000f0972ca */ /* 0x000fe200000e0000 */
[----:B------:R-:W-:Y:S01]  /*c9c0*/  UIADD3 UR4, UP0, UR20, 0xf0, URZ ;  /* 0x000000f014047890 */ /* 0x000fe2000ff1e03f */
[----:B------:R-:W-:Y:S01]  /*c9d0*/  R2UR UR11, R20 ;  /* 0x00000000140b72ca */ /* 0x000fe200000e0000 */
[----:B------:R-:W-:Y:S01]  /*c9e0*/  UIADD3 UR22, UP1, UR20, 0x1f0, URZ ;  /* 0x000001f014167890 */ /* 0x000fe2000ff3e03f */
[----:B------:R-:W-:Y:S01]  /*c9f0*/  R2UR UR8, R18 ;  /* 0x00000000120872ca */ /* 0x000fe200000e0000 */
[----:B------:R-:W-:Y:S01]  /*ca00*/  UIADD3.X UR5, URZ, UR21, URZ, UP0, !UPT ;  /* 0x000000153f057290 */ /* 0x000fe200087fe43f */
[C---:B------:R-:W-:Y:S01]  /*ca10*/  R2UR UR10, R21.reuse ;  /* 0x00000000150a72ca */ /* 0x040fe200000e0000 */
[----:B------:R-:W-:Y:S01]  /*ca20*/  UIADD3.X UR23, URZ, UR21, URZ, UP1, !UPT ;  /* 0x000000153f177290 */ /* 0x000fe20008ffe43f */
[----:B------:R-:W-:Y:S01]  /*ca30*/  R2UR UR12, R6 ;  /* 0x00000000060c72ca */ /* 0x000fe200000e0000 */
[----:B------:R-:W-:Y:S01]  /*ca40*/  UMOV UR6, 0x0 ;  /* 0x0000000000067882 */ /* 0x000fe20000000000 */
[----:B------:R-:W-:Y:S01]  /*ca50*/  IADD3 R4, R4, -0x1, RZ ;  /* 0xffffffff04047810 */ /* 0x000fe20007ffe0ff */
[----:B------:R-:W-:Y:S01]  /*ca60*/  UMOV UR7, 0x10000000 ;  /* 0x1000000000077882 */ /* 0x000fe20000000000 */
[----:B------:R-:W-:Y:S01]  /*ca70*/  R2UR UR18, R14 ;  /* 0x000000000e1272ca */ /* 0x000fe200000e0000 */
[----:B------:R-:W-:Y:S01]  /*ca80*/  VIADD R21, R21, 0x40 ;  /* 0x0000004015157836 */ /* 0x000fe20000000000 */
[----:B------:R-:W-:-:S02]  /*ca90*/  ISETP.GT.AND P3, PT, R4, 0x1, PT ;  /* 0x000000010400780c */ /* 0x000fc40003f64270 */
[----:B------:R-:W-:Y:S01]  /*caa0*/  IADD3 R7, R7, 0x1, RZ ;  /* 0x0000000107077810 */ /* 0x000fe20007ffe0ff */
[----:B------:R-:W-:Y:S02]  /*cab0*/  UIADD3 UR13, UR8, 0x8400, URZ ;  /* 0x00008400080d7890 */ /* 0x000fe4000fffe03f */
[----:B------:R-:W-:Y:S01]  /*cac0*/  UIADD3 UR14, UR8, 0x20400, URZ ;  /* 0x00020400080e7890 */ /* 0x000fe2000fffe03f */
[----:B------:R-:W-:-:S04]  /*cad0*/  ISETP.NE.AND P1, PT, R7, 0x6, PT ;  /* 0x000000060700780c */ /* 0x000fc80003f25270 */
[----:B------:R-:W-:Y:S01]  /*cae0*/  UMOV UR8, UR13 ;  /* 0x0000000d00087c82 */ /* 0x000fe20008000000 */
[----:B------:R-:W-:Y:S01]  /*caf0*/  SEL R8, RZ, 0x1, P1 ;  /* 0x00000001ff087807 */ /* 0x000fe20000800000 */
[----:B------:R1:W-:Y:S01]  /*cb00*/  UTMALDG.3D [UR8], [UR4], desc[UR6] ;  /* 0x00000608040075b4 */ /* 0x0003e20008011000 */
[----:B------:R-:W-:Y:S02]  /*cb10*/  SEL R7, R7, RZ, P1 ;  /* 0x000000ff07077207 */ /* 0x000fe40000800000 */
[----:B------:R-:W-:Y:S01]  /*cb20*/  LOP3.LUT R5, R5, R8, RZ, 0x3c, !PT ;  /* 0x0000000805057212 */ /* 0x000fe200078e3cff */
[----:B-1----:R-:W-:Y:S01]  /*cb30*/  UMOV UR8, UR14 ;  /* 0x0000000e00087c82 */ /* 0x002fe20008000000 */
[----:B------:R-:W-:Y:S02]  /*cb40*/  UMOV UR11, UR18 ;  /* 0x00000012000b7c82 */ /* 0x000fe40008000000 */
[----:B------:R1:W-:Y:S02]  /*cb50*/  UTMALDG.3D [UR8], [UR22], desc[UR6] ;  /* 0x00000608160075b4 */ /* 0x0003e40008011000 */
[----:B-1----:R-:W-:Y:S05]  /*cb60*/  @P3 BRA `(.L_x_346) ;  /* 0xfffffffc00503947 */ /* 0x002fea000383ffff */
.L_x_342:
[----:B------:R-:W-:Y:S05]  /*cb70*/  BSYNC B1 ;  /* 0x0000000000017941 */ /* 0x000fea0003800000 */
.L_x_341:
[----:B------:R-:W-:Y:S01]  /*cb80*/  LOP3.LUT P3, RZ, R13, 0xff, RZ, 0xc0, !PT ;  /* 0x000000ff0dff7812 */ /* 0x000fe2000786c0ff */
[----:B------:R-:W-:Y:S01]  /*cb90*/  ULDC.64 UR4, c[0x0][0x8f8] ;  /* 0x00023e0000047ab9 */ /* 0x000fe20000000a00 */
[----:B------:R-:W-:Y:S01]  /*cba0*/  IADD3 R12, R3, R12, RZ ;  /* 0x0000000c030c7210 */ /* 0x000fe20007ffe0ff */
[----:B------:R-:W-:Y:S01]  /*cbb0*/  BSSY B1, `(.L_x_347) ;  /* 0x000006c000017945 */ /* 0x000fe20003800000 */
[----:B------:R-:W-:Y:S02]  /*cbc0*/  IADD3 R16, P4, R16, UR38, RZ ;  /* 0x0000002610107c10 */ /* 0x000fe4000ff9e0ff */
[----:B------:R-:W-:Y:S02]  /*cbd0*/  ISETP.GT.U32.AND P1, PT, R12, 0x5, PT ;  /* 0x000000050c00780c */ /* 0x000fe40003f24070 */
[----:B------:R-:W-:Y:S02]  /*cbe0*/  IADD3.X R17, R17, UR37, RZ, P4, !PT ;  /* 0x0000002511117c10 */ /* 0x000fe4000a7fe4ff */
[----:B------:R-:W-:-:S02]  /*cbf0*/  ISETP.LT.U32.AND P1, PT, R3, 0x6, P1 ;  /* 0x000000060300780c */ /* 0x000fc40000f21070 */
[----:B------:R-:W-:Y:S01]  /*cc00*/  MOV R20, 0xffffffff ;  /* 0xffffffff00147802 */ /* 0x000fe20000000f00 */
[----:B------:R-:W1:Y:S01]  /*cc10*/  @P3 S2R R5, SR_CgaCtaId ;  /* 0x0000000000053919 */ /* 0x000e620000008800 */
[----:B------:R-:W-:Y:S02]  /*cc20*/  @P3 MOV R4, 0x400 ;  /* 0x0000040000043802 */ /* 0x000fe40000000f00 */
[----:B------:R-:W-:Y:S02]  /*cc30*/  PRMT R13, RZ, 0x7610, R13 ;  /* 0x00007610ff0d7816 */ /* 0x000fe4000000000d */
[----:B-1----:R-:W-:Y:S01]  /*cc40*/  @P3 LEA R6, R5, R4, 0x18 ;  /* 0x0000000405063211 */ /* 0x002fe200078ec0ff */
[----:B------:R-:W-:-:S03]  /*cc50*/  IMAD.WIDE.U32 R4, R12, -0x55555555, RZ ;  /* 0xaaaaaaab0c047825 */ /* 0x000fc600078e00ff */
[----:B------:R1:W-:Y:S01]  /*cc60*/  @P3 SYNCS.ARRIVE.TRANS64.A1T0 RZ, [R6+URZ+0xa8], RZ ;  /* 0x0000a8ff06ff39a7 */ /* 0x0003e2000810003f */
[----:B------:R-:W-:Y:S02]  /*cc70*/  ISETP.GE.U32.AND P3, PT, R3, 0x6, PT ;  /* 0x000000060300780c */ /* 0x000fe40003f66070 */
[----:B------:R-:W-:Y:S02]  /*cc80*/  SHF.R.U32.HI R7, RZ, 0x2, R5 ;  /* 0x00000002ff077819 */ /* 0x000fe40000011605 */
[----:B------:R-:W-:Y:S02]  /*cc90*/  SEL R5, RZ, 0x1, !P1 ;  /* 0x00000001ff057807 */ /* 0x000fe40004800000 */
[----:B------:R-:W-:Y:S01]  /*cca0*/  ISETP.GE.U32.AND P1, PT, R16, UR4, PT ;  /* 0x0000000410007c0c */ /* 0x000fe2000bf26070 */
[----:B------:R-:W-:Y:S01]  /*ccb0*/  IMAD R12, R7, -0x6, R12 ;  /* 0xfffffffa070c7824 */ /* 0x000fe200078e020c */
[----:B------:R-:W-:Y:S02]  /*ccc0*/  LOP3.LUT R0, R0, R5, RZ, 0x3c, !PT ;  /* 0x0000000500007212 */ /* 0x000fe400078e3cff */
[----:B------:R-:W-:-:S02]  /*ccd0*/  ISETP.GE.U32.AND.EX P1, PT, R17, UR5, PT, P1 ;  /* 0x0000000511007c0c */ /* 0x000fc4000bf26110 */
[----:B-1----:R-:W-:Y:S02]  /*cce0*/  MOV R6, 0xffffffff ;  /* 0xffffffff00067802 */ /* 0x002fe40000000f00 */
[----:B------:R-:W-:Y:S01]  /*ccf0*/  @P3 LOP3.LUT R0, R0, 0x1, R7, 0x78, !PT ;  /* 0x0000000100003812 */ /* 0x000fe200078e7807 */
[----:B------:R-:W-:Y:S01]  /*cd00*/  IMAD.MOV.U32 R7, RZ, RZ, -0x1 ;  /* 0xffffffffff077424 */ /* 0x000fe200078e00ff */
[----:B------:R-:W-:-:S07]  /*cd10*/  PRMT R4, RZ, 0x7610, R4 ;  /* 0x00007610ff047816 */ /* 0x000fce0000000004 */
[----:B------:R-:W-:Y:S05]  /*cd20*/  @P1 BRA `(.L_x_348) ;  /* 0x0000000400501947 */ /* 0x000fea0003800000 */
[----:B------:R-:W-:Y:S01]  /*cd30*/  ULDC.64 UR4, c[0x0][0x8d0] ;  /* 0x0002340000047ab9 */ /* 0x000fe20000000a00 */
[----:B------:R-:W1:Y:S01]  /*cd40*/  S2R R15, SR_CTAID.X ;  /* 0x00000000000f7919 */ /* 0x000e620000002500 */
[----:B------:R-:W-:Y:S01]  /*cd50*/  ISETP.NE.U32.AND P1, PT, RZ, UR4, PT ;  /* 0x00000004ff007c0c */ /* 0x000fe2000bf25070 */
[----:B------:R-:W-:Y:S01]  /*cd60*/  ULDC UR7, c[0x0][0x8d8] ;  /* 0x0002360000077ab9 */ /* 0x000fe20000000800 */
[----:B------:R-:W-:Y:S01]  /*cd70*/  MOV R4, R16 ;  /* 0x0000001000047202 */ /* 0x000fe20000000f00 */
[----:B------:R-:W2:Y:S01]  /*cd80*/  S2R R14, SR_CTAID.Y ;  /* 0x00000000000e7919 */ /* 0x000ea20000002600 */
[----:B------:R-:W-:Y:S01]  /*cd90*/  ISETP.NE.AND.EX P1, PT, RZ, UR5, PT, P1 ;  /* 0x00000005ff007c0c */ /* 0x000fe2000bf25310 */
[----:B------:R-:W-:-:S12]  /*cda0*/  IMAD.MOV.U32 R5, RZ, RZ, R17 ;  /* 0x000000ffff057224 */ /* 0x000fd800078e0011 */
[----:B------:R-:W-:Y:S05]  /*cdb0*/  @!P1 BRA `(.L_x_349) ;  /* 0x0000000000289947 */ /* 0x000fea0003800000 */
[----:B------:R-:W-:Y:S02]  /*cdc0*/  ULDC UR6, c[0x0][0x8dc] ;  /* 0x0002370000067ab9 */ /* 0x000fe40000000800 */
[----:B------:R-:W-:-:S04]  /*cdd0*/  IADD3 R9, P1, R16, UR6, RZ ;  /* 0x0000000610097c10 */ /* 0x000fc8000ff3e0ff */
[----:B------:R-:W-:-:S05]  /*cde0*/  IADD3.X R21, RZ, R17, RZ, P1, !PT ;  /* 0x00000011ff157210 */ /* 0x000fca0000ffe4ff */
[----:B------:R-:W-:-:S04]  /*cdf0*/  IMAD.WIDE.U32 R6, R21, UR4, RZ ;  /* 0x0000000415067c25 */ /* 0x000fc8000f8e00ff */
[----:B------:R-:W-:-:S04]  /*ce00*/  IMAD.WIDE.U32 R6, P1, R9, UR5, R6 ;  /* 0x0000000509067c25 */ /* 0x000fc8000f820006 */
[----:B------:R-:W-:Y:S01]  /*ce10*/  IMAD.WIDE.U32 R8, R9, UR4, RZ ;  /* 0x0000000409087c25 */ /* 0x000fe2000f8e00ff */
[----:B------:R-:W-:-:S03]  /*ce20*/  IADD3.X R5, RZ, RZ, RZ, P1, !PT ;  /* 0x000000ffff057210 */ /* 0x000fc60000ffe4ff */
[----:B------:R-:W-:Y:S01]  /*ce30*/  IMAD.MOV.U32 R4, RZ, RZ, R7 ;  /* 0x000000ffff047224 */ /* 0x000fe200078e0007 */
[----:B------:R-:W-:-:S05]  /*ce40*/  IADD3 RZ, P1, R9, R6, RZ ;  /* 0x0000000609ff7210 */ /* 0x000fca0007f3e0ff */
[----:B------:R-:W-:-:S08]  /*ce50*/  IMAD.WIDE.U32.X R4, R21, UR5, R4, P1 ;  /* 0x0000000515047c25 */ /* 0x000fd000088e0404 */
.L_x_349:
[--C-:B------:R-:W-:Y:S01]  /*ce60*/  SHF.R.U64 R8, R4, UR7, R5.reuse ;  /* 0x0000000704087c19 */ /* 0x100fe20008001205 */
[----:B------:R-:W-:Y:S01]  /*ce70*/  ULDC.64 UR4, c[0x0][0x8c8] ;  /* 0x0002320000047ab9 */ /* 0x000fe20000000a00 */
[----:B------:R-:W-:Y:S01]  /*ce80*/  SHF.R.U32.HI R4, RZ, UR7, R5 ;  /* 0x00000007ff047c19 */ /* 0x000fe20008011605 */
[----:B------:R-:W3:Y:S01]  /*ce90*/  LDC R24, c[0x0][0x144] ;  /* 0x00005100ff187b82 */ /* 0x000ee20000000800 */
[----:B------:R-:W-:Y:S01]  /*cea0*/  IADD3 R7, P1, RZ, -R8, RZ ;  /* 0x80000008ff077210 */ /* 0x000fe20007f3e0ff */
[----:B------:R-:W-:Y:S01]  /*ceb0*/  ULDC.64 UR8, c[0x0][0x8e8] ;  /* 0x00023a0000087ab9 */ /* 0x000fe20000000a00 */
[----:B-1----:R-:W-:Y:S01]  /*cec0*/  I2FP.F32.U32 R9, R15 ;  /* 0x0000000f00097245 */ /* 0x002fe20000201000 */
[----:B------:R-:W-:Y:S01]  /*ced0*/  ULDC UR6, c[0x0][0x8b0] ;  /* 0x00022c0000067ab9 */ /* 0x000fe20000000800 */
[----:B------:R-:W-:Y:S02]  /*cee0*/  IADD3.X R4, RZ, ~R4, RZ, P1, !PT ;  /* 0x80000004ff047210 */ /* 0x000fe40000ffe4ff */
[----:B------:R-:W-:Y:S01]  /*cef0*/  ISETP.NE.U32.AND P1, PT, RZ, UR8, PT ;  /* 0x00000008ff007c0c */ /* 0x000fe2000bf25070 */
[----:B------:R-:W1:Y:S02]  /*cf00*/  LDC R21, c[0x0][0x148] ;  /* 0x00005200ff157b82 */ /* 0x000e640000000800 */
[----:B------:R-:W-:Y:S01]  /*cf10*/  IMAD R6, R4, UR4, RZ ;  /* 0x0000000404067c24 */ /* 0x000fe2000f8e02ff */
[----:B------:R-:W-:Y:S01]  /*cf20*/  ISETP.NE.AND.EX P1, PT, RZ, UR9, PT, P1 ;  /* 0x00000009ff007c0c */ /* 0x000fe2000bf25310 */
[----:B------:R-:W-:Y:S01]  /*cf30*/  IMAD.WIDE.U32 R4, R7, UR4, R16 ;  /* 0x0000000407047c25 */ /* 0x000fe2000f8e0010 */
[----:B------:R-:W-:-:S03]  /*cf40*/  ULDC UR4, c[0x0][0x150] ;  /* 0x0000540000047ab9 */ /* 0x000fc60000000800 */
[----:B------:R-:W-:Y:S02]  /*cf50*/  IMAD R7, R7, UR5, R6 ;  /* 0x0000000507077c24 */ /* 0x000fe4000f8e0206 */
[----:B------:R-:W-:Y:S01]  /*cf60*/  FMUL R6, R9, UR4 ;  /* 0x0000000409067c20 */ /* 0x000fe20008400000 */
[----:B------:R-:W-:Y:S01]  /*cf70*/  ULDC UR4, c[0x0][0x8c0] ;  /* 0x0002300000047ab9 */ /* 0x000fe20000000800 */
[----:B------:R-:W-:Y:S01]  /*cf80*/  ULDC UR5, c[0x0][0x154] ;  /* 0x0000550000057ab9 */ /* 0x000fe20000000800 */
[----:B------:R-:W-:-:S03]  /*cf90*/  IADD3 R5, R5, R7, RZ ;  /* 0x0000000705057210 */ /* 0x000fc60007ffe0ff */
[----:B------:R-:W4:Y:S01]  /*cfa0*/  F2I.U32.TRUNC.NTZ R6, R6 ;  /* 0x0000000600067305 */ /* 0x000f22000020f000 */
[----:B------:R-:W-:Y:S02]  /*cfb0*/  SHF.R.U64 R9, R4, UR4, R5 ;  /* 0x0000000404097c19 */ /* 0x000fe40008001205 */
[----:B--2---:R-:W-:-:S05]  /*cfc0*/  I2FP.F32.U32 R4, R14 ;  /* 0x0000000e00047245 */ /* 0x004fca0000201000 */
[----:B------:R-:W-:Y:S01]  /*cfd0*/  FMUL R22, R4, UR5 ;  /* 0x0000000504167c20 */ /* 0x000fe20008400000 */
[----:B------:R-:W-:Y:S01]  /*cfe0*/  SHF.R.U32.HI R4, RZ, UR4, R5 ;  /* 0x00000004ff047c19 */ /* 0x000fe20008011605 */
[----:B------:R-:W-:-:S03]  /*cff0*/  ULDC UR4, c[0x0][0x900] ;  /* 0x0002400000047ab9 */ /* 0x000fc60000000800 */
[--C-:B------:R-:W-:Y:S01]  /*d000*/  SHF.R.U64 R20, R9, UR6, R4.reuse ;  /* 0x0000000609147c19 */ /* 0x100fe20008001204 */
[----:B------:R-:W2:Y:S01]  /*d010*/  F2I.U32.TRUNC.NTZ R22, R22 ;  /* 0x0000001600167305 */ /* 0x000ea2000020f000 */
[----:B------:R-:W-:Y:S01]  /*d020*/  SHF.R.U32.HI R5, RZ, UR6, R4 ;  /* 0x00000006ff057c19 */ /* 0x000fe20008011604 */
[----:B----4-:R-:W-:-:S03]  /*d030*/  IMAD.MOV R6, RZ, RZ, -R6 ;  /* 0x000000ffff067224 */ /* 0x010fc600078e0a06 */
[----:B------:R-:W-:Y:S01]  /*d040*/  SHF.R.U64 R18, R20, UR4, R5 ;  /* 0x0000000414127c19 */ /* 0x000fe20008001205 */
[----:B---3--:R-:W-:Y:S01]  /*d050*/  IMAD R15, R24, R6, R15 ;  /* 0x00000006180f7224 */ /* 0x008fe200078e020f */
[----:B------:R-:W-:Y:S02]  /*d060*/  SHF.R.U32.HI R23, RZ, UR4, R5 ;  /* 0x00000004ff177c19 */ /* 0x000fe40008011605 */
[----:B------:R-:W-:Y:S02]  /*d070*/  MOV R4, R18 ;  /* 0x0000001200047202 */ /* 0x000fe40000000f00 */
[----:B------:R-:W-:Y:S01]  /*d080*/  MOV R5, R23 ;  /* 0x0000001700057202 */ /* 0x000fe20000000f00 */
[----:B--2---:R-:W-:Y:S06]  /*d090*/  @!P1 BRA `(.L_x_350) ;  /* 0x0000000000289947 */ /* 0x004fec0003800000 */
[----:B------:R-:W-:Y:S02]  /*d0a0*/  ULDC UR4, c[0x0][0x8f4] ;  /* 0x00023d0000047ab9 */ /* 0x000fe40000000800 */
[----:B------:R-:W-:-:S05]  /*d0b0*/  IADD3 R5, P1, R18, UR4, RZ ;  /* 0x0000000412057c10 */ /* 0x000fca000ff3e0ff */
[----:B------:R-:W-:-:S04]  /*d0c0*/  IMAD.X R23, RZ, RZ, R23, P1 ;  /* 0x000000ffff177224 */ /* 0x000fc800008e0617 */
[----:B------:R-:W-:-:S04]  /*d0d0*/  IMAD.WIDE.U32 R6, R23, UR8, RZ ;  /* 0x0000000817067c25 */ /* 0x000fc8000f8e00ff */
[----:B------:R-:W-:-:S04]  /*d0e0*/  IMAD.WIDE.U32 R6, P1, R5, UR9, R6 ;  /* 0x0000000905067c25 */ /* 0x000fc8000f820006 */
[----:B------:R-:W-:Y:S01]  /*d0f0*/  IMAD.WIDE.U32 R4, R5, UR8, RZ ;  /* 0x0000000805047c25 */ /* 0x000fe2000f8e00ff */
[----:B------:R-:W-:-:S04]  /*d100*/  MOV R4, R7 ;  /* 0x0000000700047202 */ /* 0x000fc80000000f00 */
[----:B------:R-:W-:Y:S02]  /*d110*/  IADD3 RZ, P3, R5, R6, RZ ;  /* 0x0000000605ff7210 */ /* 0x000fe40007f7e0ff */
[----:B------:R-:W-:-:S03]  /*d120*/  IADD3.X R5, RZ, RZ, RZ, P1, !PT ;  /* 0x000000ffff057210 */ /* 0x000fc60000ffe4ff */
[----:B------:R-:W-:-:S08]  /*d130*/  IMAD.WIDE.U32.X R4, R23, UR9, R4, P3 ;  /* 0x0000000917047c25 */ /* 0x000fd000098e0404 */
.L_x_350:
[----:B------:R-:W-:Y:S01]  /*d140*/  ISETP.NE.AND P1, PT, R2, 0x1, PT ;  /* 0x000000010200780c */ /* 0x000fe20003f25270 */
[----:B------:R-:W-:Y:S01]  /*d150*/  ULDC UR4, c[0x0][0x8f0] ;  /* 0x00023c0000047ab9 */ /* 0x000fe20000000800 */
[----:B------:R-:W-:Y:S01]  /*d160*/  LOP3.LUT R20, R20, UR16, RZ, 0xc0, !PT ;  /* 0x0000001014147c12 */ /* 0x000fe2000f8ec0ff */
[----:B------:R-:W-:Y:S01]  /*d170*/  IMAD.MOV R22, RZ, RZ, -R22 ;  /* 0x000000ffff167224 */ /* 0x000fe200078e0a16 */
[----:B------:R-:W-:Y:S01]  /*d180*/  SHF.R.U64 R5, R4, UR4, R5 ;  /* 0x0000000404057c19 */ /* 0x000fe20008001205 */
[----:B------:R-:W-:Y:S01]  /*d190*/  ULDC UR4, c[0x0][0x8e0] ;  /* 0x0002380000047ab9 */ /* 0x000fe20000000800 */
[----:B------:R-:W-:Y:S01]  /*d1a0*/  LOP3.LUT R9, R9, UR15, RZ, 0xc0, !PT ;  /* 0x0000000f09097c12 */ /* 0x000fe2000f8ec0ff */
[----:B------:R-:W-:Y:S01]  /*d1b0*/  ULDC UR5, c[0x0][0x8b8] ;  /* 0x00022e0000057ab9 */ /* 0x000fe20000000800 */
[C---:B------:R-:W-:Y:S01]  /*d1c0*/  IADD3 R7, -R5.reuse, RZ, RZ ;  /* 0x000000ff05077210 */ /* 0x040fe20007ffe1ff */
[----:B------:R-:W-:Y:S01]  /*d1d0*/  IMAD R20, R5, UR17, R20 ;  /* 0x0000001105147c24 */ /* 0x000fe2000f8e0214 */
[----:B------:R-:W-:Y:S01]  /*d1e0*/  MOV R4, 0x1 ;  /* 0x0000000100047802 */ /* 0x000fe20000000f00 */
[----:B------:R-:W-:-:S02]  /*d1f0*/  IMAD.MOV.U32 R6, RZ, RZ, R8 ;  /* 0x000000ffff067224 */ /* 0x000fc400078e0008 */
[----:B-1----:R-:W-:Y:S02]  /*d200*/  @P1 IMAD R15, R21, R22, R14 ;  /* 0x00000016150f1224 */ /* 0x002fe400078e020e */
[----:B------:R-:W-:Y:S01]  /*d210*/  IMAD R18, R7, UR4, R18 ;  /* 0x0000000407127c24 */ /* 0x000fe2000f8e0212 */
[----:B------:R-:W-:Y:S01]  /*d220*/  ULDC UR4, c[0x0][0x8a8] ;  /* 0x00022a0000047ab9 */ /* 0x000fe20000000800 */
[----:B------:R-:W-:Y:S02]  /*d230*/  IMAD R15, R20, UR5, R15 ;  /* 0x00000005140f7c24 */ /* 0x000fe4000f8e020f */
[----:B------:R-:W-:-:S05]  /*d240*/  IMAD R18, R18, UR4, R9 ;  /* 0x0000000412127c24 */ /* 0x000fca000f8e0209 */
[----:B------:R-:W-:Y:S02]  /*d250*/  SEL R7, R18, R15, !P1 ;  /* 0x0000000f12077207 */ /* 0x000fe40004800000 */
[----:B------:R-:W-:-:S07]  /*d260*/  SEL R20, R15, R18, !P1 ;  /* 0x000000120f147207 */ /* 0x000fce0004800000 */
.L_x_348:
[----:B------:R-:W-:Y:S05]  /*d270*/  BSYNC B1 ;  /* 0x0000000000017941 */ /* 0x000fea0003800000 */
.L_x_347:
[----:B------:R-:W-:-:S13]  /*d280*/  LOP3.LUT P1, RZ, R4, 0xff, RZ, 0xc0, !PT ;  /* 0x000000ff04ff7812 */ /* 0x000fda000782c0ff */
[----:B------:R-:W-:Y:S05]  /*d290*/  @P1 BRA `(.L_x_351) ;  /* 0xfffffff400501947 */ /* 0x000fea000383ffff */
[----:B------:R-:W-:Y:S05]  /*d2a0*/  BSYNC B0 ;  /* 0x0000000000007941 */ /* 0x000fea0003800000 */
.L_x_339:
[----:B------:R-:W-:-:S03]  /*d2b0*/  UMOV UR4, 0xffffffff ;  /* 0xffffffff00047882 */ /* 0x000fc60000000000 */
[----:B------:R-:W-:Y:S05]  /*d2c0*/  BRA.DIV UR4, `(.L_x_352) ;  /* 0x0000000a04647947 */ /* 0x000fea000b800000 */
[----:B------:R-:W-:-:S13]  /*d2d0*/  ELECT P6, URZ, PT ;  /* 0x00000000003f782f */ /* 0x000fda00038c0000 */
.L_x_377:
[----:B------:R-:W-:Y:S05]  /*d2e0*/  @!P6 BRA `(.L_x_10) ;  /* 0x0000000000ece947 */ /* 0x000fea0003800000 */
[----:B------:R-:W-:-:S04]  /*d2f0*/  LOP3.LUT R19, R19, 0x2, RZ, 0xfc, !PT ;  /* 0x0000000213137812 */ /* 0x000fc800078efcff */
[----:B------:R-:W-:-:S13]  /*d300*/  ISETP.NE.AND P0, PT, R19, 0x3, PT ;  /* 0x000000031300780c */ /* 0x000fda0003f05270 */
[----:B------:R-:W-:Y:S05]  /*d310*/  @!P0 BRA `(.L_x_353) ;  /* 0x0000000000048947 */ /* 0x000fea0003800000 */
[----:B------:R-:W-:Y:S01]  /*d320*/  BPT.TRAP 0x1 ;  /* 0x000000040000795c */ /* 0x000fe20000300000 */
.L_x_353:
[----:B------:R-:W1:Y:S01]  /*d330*/  S2R R3, SR_CgaCtaId ;  /* 0x0000000000037919 */ /* 0x000e620000008800 */
[----:B------:R-:W-:-:S04]  /*d340*/  MOV R2, 0x400 ;  /* 0x0000040000027802 */ /* 0x000fc80000000f00 */
[----:B-1----:R-:W-:Y:S02]  /*d350*/  LEA R3, R3, R2, 0x18 ;  /* 0x0000000203037211 */ /* 0x002fe400078ec0ff */
[----:B------:R-:W-:Y:S02]  /*d360*/  SHF.L.U32 R2, R0, 0x1f, RZ ;  /* 0x0000001f00027819 */ /* 0x000fe400000006ff */
[----:B------:R-:W-:-:S04]  /*d370*/  IADD3 R3, R3, 0x30, RZ ;  /* 0x0000003003037810 */ /* 0x000fc80007ffe0ff */
[C---:B------:R-:W-:Y:S01]  /*d380*/  LEA R7, R12.reuse, R3, 0x3 ;  /* 0x000000030c077211 */ /* 0x040fe200078e18ff */
[----:B------:R-:W-:-:S03]  /*d390*/  VIADD R12, R12, 0x1 ;  /* 0x000000010c0c7836 */ /* 0x000fc60000000000 */
[----:B------:R-:W1:Y:S02]  /*d3a0*/  SYNCS.PHASECHK.TRANS64.TRYWAIT P0, [R7+URZ], R2 ;  /* 0x00000002070075a7 */ /* 0x000e64000800017f */
[----:B------:R-:W-:-:S04]  /*d3b0*/  ISETP.NE.AND P1, PT, R12, 0x6, PT ;  /* 0x000000060c00780c */ /* 0x000fc80003f25270 */
[----:B------:R-:W-:Y:S02]  /*d3c0*/  SEL R5, RZ, 0x1, P1 ;  /* 0x00000001ff057807 */ /* 0x000fe40000800000 */
[----:B------:R-:W-:Y:S02]  /*d3d0*/  SEL R12, R12, RZ, P1 ;  /* 0x000000ff0c0c7207 */ /* 0x000fe40000800000 */
[----:B------:R-:W-:Y:S02]  /*d3e0*/  LOP3.LUT R5, R0, R5, RZ, 0x3c, !PT ;  /* 0x0000000500057212 */ /* 0x000fe400078e3cff */
[----:B------:R-:W-:Y:S02]  /*d3f0*/  LEA R9, R12, R3, 0x3 ;  /* 0x000000030c097211 */ /* 0x000fe400078e18ff */
[----:B------:R-:W-:Y:S01]  /*d400*/  SHF.L.U32 R4, R5, 0x1f, RZ ;  /* 0x0000001f05047819 */ /* 0x000fe200000006ff */
[----:B-1----:R-:W-:Y:S06]  /*d410*/  @!P0 BRA `(.L_x_354) ;  /* 0x0000000800308947 */ /* 0x002fec0003800000 */
.L_x_378:
[----:B------:R-:W2:Y:S01]  /*d420*/  SYNCS.PHASECHK.TRANS64.TRYWAIT P0, [R9+URZ], R4 ;  /* 0x00000004090075a7 */ /* 0x000ea2000800017f */
[----:B------:R-:W-:-:S04]  /*d430*/  IADD3 R0, R12, 0x1, RZ ;  /* 0x000000010c007810 */ /* 0x000fc80007ffe0ff */
[----:B------:R-:W-:-:S04]  /*d440*/  ISETP.NE.AND P1, PT, R0, 0x6, PT ;  /* 0x000000060000780c */ /* 0x000fc80003f25270 */
[----:B-1----:R-:W-:Y:S02]  /*d450*/  SEL R2, RZ, 0x1, P1 ;  /* 0x00000001ff027807 */ /* 0x002fe40000800000 */
[----:B------:R-:W-:Y:S02]  /*d460*/  SEL R0, R0, RZ, P1 ;  /* 0x000000ff00007207 */ /* 0x000fe40000800000 */
[----:B------:R-:W-:-:S03]  /*d470*/  LOP3.LUT R7, R5, R2, RZ, 0x3c, !PT ;  /* 0x0000000205077212 */ /* 0x000fc600078e3cff */
[----:B------:R-:W-:Y:S01]  /*d480*/  IMAD R6, R0, 0x8, R3 ;  /* 0x0000000800067824 */ /* 0x000fe200078e0203 */
[----:B------:R-:W-:Y:S01]  /*d490*/  SHF.L.U32 R5, R7, 0x1f, RZ ;  /* 0x0000001f07057819 */ /* 0x000fe200000006ff */
[----:B--2---:R-:W-:Y:S06]  /*d4a0*/  @!P0 BRA `(.L_x_355) ;  /* 0x0000000800208947 */ /* 0x004fec0003800000 */
.L_x_379:
[----:B------:R-:W2:Y:S01]  /*d4b0*/  SYNCS.PHASECHK.TRANS64.TRYWAIT P0, [R6+URZ], R5 ;  /* 0x00000005060075a7 */ /* 0x000ea2000800017f */
[----:B------:R-:W-:-:S04]  /*d4c0*/  IADD3 R0, R0, 0x1, RZ ;  /* 0x0000000100007810 */ /* 0x000fc80007ffe0ff */
[----:B------:R-:W-:-:S04]  /*d4d0*/  ISETP.NE.AND P1, PT, R0, 0x6, PT ;  /* 0x000000060000780c */ /* 0x000fc80003f25270 */
[----:B------:R-:W-:Y:S02]  /*d4e0*/  SEL R2, RZ, 0x1, P1 ;  /* 0x00000001ff027807 */ /* 0x000fe40000800000 */
[----:B------:R-:W-:Y:S02]  /*d4f0*/  SEL R0, R0, RZ, P1 ;  /* 0x000000ff00007207 */ /* 0x000fe40000800000 */
[----:B------:R-:W-:Y:S02]  /*d500*/  LOP3.LUT R7, R7, R2, RZ, 0x3c, !PT ;  /* 0x0000000207077212 */ /* 0x000fe400078e3cff */
[----:B-1----:R-:W-:Y:S02]  /*d510*/  LEA R9, R0, R3, 0x3 ;  /* 0x0000000300097211 */ /* 0x002fe400078e18ff */
[----:B------:R-:W-:Y:S01]  /*d520*/  SHF.L.U32 R4, R7, 0x1f, RZ ;  /* 0x0000001f07047819 */ /* 0x000fe200000006ff */
[----:B--2---:R-:W-:Y:S06]  /*d530*/  @!P0 BRA `(.L_x_356) ;  /* 0x0000000800108947 */ /* 0x004fec0003800000 */
.L_x_380:
[----:B------:R-:W2:Y:S01]  /*d540*/  SYNCS.PHASECHK.TRANS64.TRYWAIT P0, [R9+URZ], R4 ;  /* 0x00000004090075a7 */ /* 0x000ea2000800017f */
[----:B------:R-:W-:-:S05]  /*d550*/  VIADD R0, R0, 0x1 ;  /* 0x0000000100007836 */ /* 0x000fca0000000000 */
[----:B------:R-:W-:-:S04]  /*d560*/  ISETP.NE.AND P1, PT, R0, 0x6, PT ;  /* 0x000000060000780c */ /* 0x000fc80003f25270 */
[----:B------:R-:W-:Y:S02]  /*d570*/  SEL R2, RZ, 0x1, P1 ;  /* 0x00000001ff027807 */ /* 0x000fe40000800000 */
[----:B------:R-:W-:Y:S02]  /*d580*/  SEL R0, R0, RZ, P1 ;  /* 0x000000ff00007207 */ /* 0x000fe40000800000 */
[----:B------:R-:W-:Y:S02]  /*d590*/  LOP3.LUT R7, R7, R2, RZ, 0x3c, !PT ;  /* 0x0000000207077212 */ /* 0x000fe400078e3cff */
[----:B-1----:R-:W-:Y:S02]  /*d5a0*/  LEA R6, R0, R3, 0x3 ;  /* 0x0000000300067211 */ /* 0x002fe400078e18ff */
[----:B------:R-:W-:Y:S01]  /*d5b0*/  SHF.L.U32 R5, R7, 0x1f, RZ ;  /* 0x0000001f07057819 */ /* 0x000fe200000006ff */
[----:B--2---:R-:W-:Y:S06]  /*d5c0*/  @!P0 BRA `(.L_x_357) ;  /* 0x0000000800008947 */ /* 0x004fec0003800000 */
.L_x_381:
[----:B------:R-:W2:Y:S01]  /*d5d0*/  SYNCS.PHASECHK.TRANS64.TRYWAIT P0, [R6+URZ], R5 ;  /* 0x00000005060075a7 */ /* 0x000ea2000800017f */
[----:B------:R-:W-:-:S04]  /*d5e0*/  IADD3 R0, R0, 0x1, RZ ;  /* 0x0000000100007810 */ /* 0x000fc80007ffe0ff */
[----:B------:R-:W-:-:S04]  /*d5f0*/  ISETP.NE.AND P1, PT, R0, 0x6, PT ;  /* 0x000000060000780c */ /* 0x000fc80003f25270 */
[----:B------:R-:W-:Y:S02]  /*d600*/  SEL R2, RZ, 0x1, P1 ;  /* 0x00000001ff027807 */ /* 0x000fe40000800000 */
[----:B------:R-:W-:Y:S02]  /*d610*/  SEL R0, R0, RZ, P1 ;  /* 0x000000ff00007207 */ /* 0x000fe40000800000 */
[----:B------:R-:W-:Y:S01]  /*d620*/  LOP3.LUT R2, R7, R2, RZ, 0x3c, !PT ;  /* 0x0000000207027212 */ /* 0x000fe200078e3cff */
[----:B--2---:R-:W-:Y:S06]  /*d630*/  @!P0 BRA `(.L_x_358) ;  /* 0x0000000400f88947 */ /* 0x004fec0003800000 */
.L_x_382:
[----:B------:R-:W-:Y:S01]  /*d640*/  IMAD R3, R0, 0x8, R3 ;  /* 0x0000000800037824 */ /* 0x000fe200078e0203 */
[----:B------:R-:W-:-:S07]  /*d650*/  SHF.L.U32 R0, R2, 0x1f, RZ ;  /* 0x0000001f02007819 */ /* 0x000fce00000006ff */
.L_x_359:
[----:B---3--:R3:W4:Y:S02]  /*d660*/  SYNCS.PHASECHK.TRANS64.TRYWAIT P0, [R3+URZ], R0 ;  /* 0x00000000030075a7 */ /* 0x008724000800017f */
[----:B----4-:R-:W-:Y:S05]  /*d670*/  @!P0 NANOSLEEP.SYNCS 0x989680 ;  /* 0x009896800000895d */ /* 0x010fea0003900000 */
[----:B------:R-:W4:Y:S02]  /*d680*/  @!P0 SYNCS.PHASECHK.TRANS64 P0, [R3+URZ], R0 ;  /* 0x00000000030085a7 */ /* 0x000f24000800007f */
[----:B----4-:R-:W-:Y:S05]  /*d690*/  @!P0 BRA `(.L_x_359) ;  /* 0xfffffffc00f08947 */ /* 0x010fea000383ffff */
.L_x_10:
[----:B------:R-:W-:Y:S05]  /*d6a0*/  BSYNC B6 ;  /* 0x0000000000067941 */ /* 0x000fea0003800000 */
.L_x_8:
[----:B------:R-:W-:Y:S05]  /*d6b0*/  EXIT ;  /* 0x000000000000794d */ /* 0x000fea0003800000 */
.L_x_23:
[----:B--2---:R2:W3:Y:S02]  /*d6c0*/  SYNCS.PHASECHK.TRANS64.TRYWAIT P1, [R3+URZ], R0 ;  /* 0x00000000030075a7 */ /* 0x0044e4000802017f */
[----:B---3--:R-:W-:Y:S05]  /*d6d0*/  @!P1 NANOSLEEP.SYNCS 0x989680 ;  /* 0x009896800000995d */ /* 0x008fea0003900000 */
[----:B------:R-:W3:Y:S02]  /*d6e0*/  @!P1 SYNCS.PHASECHK.TRANS64 P1, [R3+URZ], R0 ;  /* 0x00000000030095a7 */ /* 0x000ee4000802007f */
[----:B---3--:R-:W-:Y:S05]  /*d6f0*/  @!P1 BRA `(.L_x_23) ;  /* 0xfffffffc00f09947 */ /* 0x008fea000383ffff */
[----:B------:R-:W-:Y:S05]  /*d700*/  BRA `(.L_x_22) ;  /* 0xffffff40007c7947 */ /* 0x000fea000383ffff */
.L_x_28:
[----:B--2---:R-:W-:-:S04]  /*d710*/  MOV R4, UR4 ;  /* 0x0000000400047c02 */ /* 0x004fc80008000f00 */
[----:B------:R2:W3:Y:S03]  /*d720*/  SYNCS.PHASECHK.TRANS64.TRYWAIT P1, [R4+URZ], R3 ;  /* 0x00000003040075a7 */ /* 0x0004e6000802017f */
[----:B---3--:R-:W-:Y:S05]  /*d730*/  @!P1 NANOSLEEP.SYNCS 0x989680 ;  /* 0x009896800000995d */ /* 0x008fea0003900000 */
[----:B------:R-:W3:Y:S02]  /*d740*/  @!P1 SYNCS.PHASECHK.TRANS64 P1, [R4+URZ], R3 ;  /* 0x00000003040095a7 */ /* 0x000ee4000802007f */
[----:B---3--:R-:W-:Y:S05]  /*d750*/  @!P1 BRA `(.L_x_28) ;  /* 0xfffffffc00ec9947 */ /* 0x008fea000383ffff */
[----:B------:R-:W-:Y:S05]  /*d760*/  BRA `(.L_x_27) ;  /* 0xffffff44003c7947 */ /* 0x000fea000383ffff */
.L_x_50:
[----:B-12---:R-:W-:-:S04]  /*d770*/  MOV R4, UR51 ;  /* 0x0000003300047c02 */ /* 0x006fc80008000f00 */
[----:B------:R1:W2:Y:S03]  /*d780*/  SYNCS.PHASECHK.TRANS64.TRYWAIT P2, [R4+URZ+0x60], R3 ;  /* 0x00006003040075a7 */ /* 0x0002a6000804017f */
[----:B--2---:R-:W-:Y:S05]  /*d790*/  @!P2 NANOSLEEP.SYNCS 0x989680 ;  /* 0x009896800000a95d */ /* 0x004fea0003900000 */
[----:B------:R-:W2:Y:S02]  /*d7a0*/  @!P2 SYNCS.PHASECHK.TRANS64 P2, [R4+URZ+0x60], R3 ;  /* 0x000060030400a5a7 */ /* 0x000ea4000804007f */
[----:B--2---:R-:W-:Y:S05]  /*d7b0*/  @!P2 BRA `(.L_x_50) ;  /* 0xfffffffc00eca947 */ /* 0x004fea000383ffff */
[----:B------:R-:W-:Y:S05]  /*d7c0*/  BRA `(.L_x_360) ;  /* 0xffffff5000207947 */ /* 0x000fea000383ffff */
.L_x_109:
[----:B-1----:R1:W2:Y:S02]  /*d7d0*/  SYNCS.PHASECHK.TRANS64.TRYWAIT P2, [R0+URZ+0x60], R3 ;  /* 0x00006003000075a7 */ /* 0x0022a4000804017f */
[----:B--2---:R-:W-:Y:S05]  /*d7e0*/  @!P2 NANOSLEEP.SYNCS 0x989680 ;  /* 0x009896800000a95d */ /* 0x004fea0003900000 */
[----:B------:R-:W2:Y:S02]  /*d7f0*/  @!P2 SYNCS.PHASECHK.TRANS64 P2, [R0+URZ+0x60], R3 ;  /* 0x000060030000a5a7 */ /* 0x000ea4000804007f */
[----:B--2---:R-:W-:Y:S05]  /*d800*/  @!P2 BRA `(.L_x_109) ;  /* 0xfffffffc00f0a947 */ /* 0x004fea000383ffff */
[----:B------:R-:W-:Y:S05]  /*d810*/  BRA `(.L_x_361) ;  /* 0xffffff6c00e07947 */ /* 0x000fea000383ffff */
.L_x_168:
[----:B-1----:R1:W2:Y:S02]  /*d820*/  SYNCS.PHASECHK.TRANS64.TRYWAIT P2, [R3+URZ+0x60], R4 ;  /* 0x00006004030075a7 */ /* 0x0022a4000804017f */
[----:B--2---:R-:W-:Y:S05]  /*d830*/  @!P2 NANOSLEEP.SYNCS 0x989680 ;  /* 0x009896800000a95d */ /* 0x004fea0003900000 */
[----:B------:R-:W2:Y:S02]  /*d840*/  @!P2 SYNCS.PHASECHK.TRANS64 P2, [R3+URZ+0x60], R4 ;  /* 0x000060040300a5a7 */ /* 0x000ea4000804007f */
[----:B--2---:R-:W-:Y:S05]  /*d850*/  @!P2 BRA `(.L_x_168) ;  /* 0xfffffffc00f0a947 */ /* 0x004fea000383ffff */
[----:B------:R-:W-:Y:S05]  /*d860*/  BRA `(.L_x_362) ;  /* 0xffffff8c00a07947 */ /* 0x000fea000383ffff */
.L_x_227:
[----:B-1----:R1:W2:Y:S02]  /*d870*/  SYNCS.PHASECHK.TRANS64.TRYWAIT P2, [R3+URZ+0x60], R0 ;  /* 0x00006000030075a7 */ /* 0x0022a4000804017f */
[----:B--2---:R-:W-:Y:S05]  /*d880*/  @!P2 NANOSLEEP.SYNCS 0x989680 ;  /* 0x009896800000a95d */ /* 0x004fea0003900000 */
[----:B------:R-:W2:Y:S02]  /*d890*/  @!P2 SYNCS.PHASECHK.TRANS64 P2, [R3+URZ+0x60], R0 ;  /* 0x000060000300a5a7 */ /* 0x000ea4000804007f */
[----:B--2---:R-:W-:Y:S05]  /*d8a0*/  @!P2 BRA `(.L_x_227) ;  /* 0xfffffffc00f0a947 */ /* 0x004fea000383ffff */
[----:B------:R-:W-:Y:S05]  /*d8b0*/  BRA `(.L_x_363) ;  /* 0xffffffac00547947 */ /* 0x000fea000383ffff */
.L_x_295:
[----:B-1----:R-:W-:-:S04]  /*d8c0*/  IMAD.U32 R3, RZ, RZ, UR4 ;  /* 0x00000004ff037e24 */ /* 0x002fc8000f8e00ff */
[----:B------:R1:W2:Y:S03]  /*d8d0*/  SYNCS.PHASECHK.TRANS64.TRYWAIT P0, [R3+URZ+0xa8], R0 ;  /* 0x0000a800030075a7 */ /* 0x0002a6000800017f */
[----:B--2---:R-:W-:Y:S05]  /*d8e0*/  @!P0 NANOSLEEP.SYNCS 0x989680 ;  /* 0x009896800000895d */ /* 0x004fea0003900000 */
[----:B------:R-:W2:Y:S02]  /*d8f0*/  @!P0 SYNCS.PHASECHK.TRANS64 P0, [R3+URZ+0xa8], R0 ;  /* 0x0000a800030085a7 */ /* 0x000ea4000800007f */
[----:B--2---:R-:W-:Y:S05]  /*d900*/  @!P0 BRA `(.L_x_295) ;  /* 0xfffffffc00ec8947 */ /* 0x004fea000383ffff */
[----:B------:R-:W-:Y:S05]  /*d910*/  BRA `(.L_x_294) ;  /* 0xffffffd800c07947 */ /* 0x000fea000383ffff */
.L_x_304:
[----:B-1----:R-:W-:-:S04]  /*d920*/  MOV R5, UR5 ;  /* 0x0000000500057c02 */ /* 0x002fc80008000f00 */
[----:B------:R1:W2:Y:S03]  /*d930*/  SYNCS.PHASECHK.TRANS64.TRYWAIT P1, [R5+URZ+0x80], R4 ;  /* 0x00008004050075a7 */ /* 0x0002a6000802017f */
[----:B--2---:R-:W-:Y:S05]  /*d940*/  @!P1 NANOSLEEP.SYNCS 0x989680 ;  /* 0x009896800000995d */ /* 0x004fea0003900000 */
[----:B------:R-:W2:Y:S02]  /*d950*/  @!P1 SYNCS.PHASECHK.TRANS64 P1, [R5+URZ+0x80], R4 ;  /* 0x00008004050095a7 */ /* 0x000ea4000802007f */
[----:B--2---:R-:W-:Y:S05]  /*d960*/  @!P1 BRA `(.L_x_304) ;  /* 0xfffffffc00ec9947 */ /* 0x004fea000383ffff */
[----:B------:R-:W-:Y:S05]  /*d970*/  BRA `(.L_x_364) ;  /* 0xffffffdc00ac7947 */ /* 0x000fea000383ffff */
.L_x_310:
[----:B-12---:R-:W-:-:S04]  /*d980*/  MOV R5, UR5 ;  /* 0x0000000500057c02 */ /* 0x006fc80008000f00 */
[----:B------:R1:W2:Y:S03]  /*d990*/  SYNCS.PHASECHK.TRANS64.TRYWAIT P1, [R5+URZ+0x88], R4 ;  /* 0x00008804050075a7 */ /* 0x0002a6000802017f */
[----:B--2---:R-:W-:Y:S05]  /*d9a0*/  @!P1 NANOSLEEP.SYNCS 0x989680 ;  /* 0x009896800000995d */ /* 0x004fea0003900000 */
[----:B------:R-:W2:Y:S02]  /*d9b0*/  @!P1 SYNCS.PHASECHK.TRANS64 P1, [R5+URZ+0x88], R4 ;  /* 0x00008804050095a7 */ /* 0x000ea4000802007f */
[----:B--2---:R-:W-:Y:S05]  /*d9c0*/  @!P1 BRA `(.L_x_310) ;  /* 0xfffffffc00ec9947 */ /* 0x004fea000383ffff */
[----:B------:R-:W-:Y:S05]  /*d9d0*/  BRA `(.L_x_365) ;  /* 0xffffffdc00f47947 */ /* 0x000fea000383ffff */
.L_x_316:
[----:B-123--:R-:W-:-:S04]  /*d9e0*/  IMAD.U32 R5, RZ, RZ, UR5 ;  /* 0x00000005ff057e24 */ /* 0x00efc8000f8e00ff */
[----:B------:R1:W2:Y:S03]  /*d9f0*/  SYNCS.PHASECHK.TRANS64.TRYWAIT P1, [R5+URZ+0x90], R4 ;  /* 0x00009004050075a7 */ /* 0x0002a6000802017f */
[----:B--2---:R-:W-:Y:S05]  /*da00*/  @!P1 NANOSLEEP.SYNCS 0x989680 ;  /* 0x009896800000995d */ /* 0x004fea0003900000 */
[----:B------:R-:W2:Y:S02]  /*da10*/  @!P1 SYNCS.PHASECHK.TRANS64 P1, [R5+URZ+0x90], R4 ;  /* 0x00009004050095a7 */ /* 0x000ea4000802007f */
[----:B--2---:R-:W-:Y:S05]  /*da20*/  @!P1 BRA `(.L_x_316) ;  /* 0xfffffffc00ec9947 */ /* 0x004fea000383ffff */
[----:B------:R-:W-:Y:S05]  /*da30*/  BRA `(.L_x_366) ;  /* 0xffffffe000447947 */ /* 0x000fea000383ffff */
.L_x_322:
[----:B-1234-:R-:W-:-:S04]  /*da40*/  MOV R5, UR5 ;  /* 0x0000000500057c02 */ /* 0x01efc80008000f00 */
[----:B------:R1:W2:Y:S03]  /*da50*/  SYNCS.PHASECHK.TRANS64.TRYWAIT P1, [R5+URZ+0x98], R4 ;  /* 0x00009804050075a7 */ /* 0x0002a6000802017f */
[----:B--2---:R-:W-:Y:S05]  /*da60*/  @!P1 NANOSLEEP.SYNCS 0x989680 ;  /* 0x009896800000995d */ /* 0x004fea0003900000 */
[----:B------:R-:W2:Y:S02]  /*da70*/  @!P1 SYNCS.PHASECHK.TRANS64 P1, [R5+URZ+0x98], R4 ;  /* 0x00009804050095a7 */ /* 0x000ea4000802007f */
[----:B--2---:R-:W-:Y:S05]  /*da80*/  @!P1 BRA `(.L_x_322) ;  /* 0xfffffffc00ec9947 */ /* 0x004fea000383ffff */
[----:B------:R-:W-:Y:S05]  /*da90*/  BRA `(.L_x_367) ;  /* 0xffffffe000947947 */ /* 0x000fea000383ffff */
.L_x_332:
[----:B--2---:R2:W1:Y:S02]  /*daa0*/  SYNCS.PHASECHK.TRANS64.TRYWAIT P0, [R3+URZ+0x80], R0 ;  /* 0x00008000030075a7 */ /* 0x004464000800017f */
[----:B-1----:R-:W-:Y:S05]  /*dab0*/  @!P0 NANOSLEEP.SYNCS 0x989680 ;  /* 0x009896800000895d */ /* 0x002fea0003900000 */
[----:B------:R-:W1:Y:S02]  /*dac0*/  @!P0 SYNCS.PHASECHK.TRANS64 P0, [R3+URZ+0x80], R0 ;  /* 0x00008000030085a7 */ /* 0x000e64000800007f */
[----:B-1----:R-:W-:Y:S05]  /*dad0*/  @!P0 BRA `(.L_x_332) ;  /* 0xfffffffc00f08947 */ /* 0x002fea000383ffff */
[----:B------:R-:W-:Y:S05]  /*dae0*/  BRA `(.L_x_368) ;  /* 0xffffffe800907947 */ /* 0x000fea000383ffff */
.L_x_334:
[----:B------:R1:W1:Y:S02]  /*daf0*/  SYNCS.PHASECHK.TRANS64.TRYWAIT P0, [R3+URZ+0x88], R0 ;  /* 0x00008800030075a7 */ /* 0x000264000800017f */
[----:B-1----:R-:W-:Y:S05]  /*db00*/  @!P0 NANOSLEEP.SYNCS 0x989680 ;  /* 0x009896800000895d */ /* 0x002fea0003900000 */
[----:B------:R-:W1:Y:S02]  /*db10*/  @!P0 SYNCS.PHASECHK.TRANS64 P0, [R3+URZ+0x88], R0 ;  /* 0x00008800030085a7 */ /* 0x000e64000800007f */
[----:B-1----:R-:W-:Y:S05]  /*db20*/  @!P0 BRA `(.L_x_334) ;  /* 0xfffffffc00f08947 */ /* 0x002fea000383ffff */
[----:B------:R-:W-:Y:S05]  /*db30*/  BRA `(.L_x_369) ;  /* 0xffffffe8008c7947 */ /* 0x000fea000383ffff */
.L_x_336:
[----:B------:R1:W1:Y:S02]  /*db40*/  SYNCS.PHASECHK.TRANS64.TRYWAIT P0, [R3+URZ+0x90], R0 ;  /* 0x00009000030075a7 */ /* 0x000264000800017f */
[----:B-1----:R-:W-:Y:S05]  /*db50*/  @!P0 NANOSLEEP.SYNCS 0x989680 ;  /* 0x009896800000895d */ /* 0x002fea0003900000 */
[----:B------:R-:W1:Y:S02]  /*db60*/  @!P0 SYNCS.PHASECHK.TRANS64 P0, [R3+URZ+0x90], R0 ;  /* 0x00009000030085a7 */ /* 0x000e64000800007f */
[----:B-1----:R-:W-:Y:S05]  /*db70*/  @!P0 BRA `(.L_x_336) ;  /* 0xfffffffc00f08947 */ /* 0x002fea000383ffff */
[----:B------:R-:W-:Y:S05]  /*db80*/  BRA `(.L_x_370) ;  /* 0xffffffe800887947 */ /* 0x000fea000383ffff */
.L_x_340:
[----:B------:R-:W-:Y:S01]  /*db90*/  BSSY B1, `(.L_x_371) ;  /* 0x0000006000017945 */ /* 0x000fe20003800000 */
[----:B------:R-:W-:-:S07]  /*dba0*/  MOV R15, 0xffffffff ;  /* 0xffffffff000f7802 */ /* 0x000fce0000000f00 */
[----:B------:R-:W-:Y:S05]  /*dbb0*/  WARPSYNC.COLLECTIVE R15, `(.L_x_372) ;  /* 0x000000000f0c7348 */ /* 0x000fea0003c00000 */
[----:B------:R-:W-:Y:S02]  /*dbc0*/  ELECT P6, UR62, PT ;  /* 0x00000000003e782f */ /* 0x000fe400038c0000 */
[----:B------:R-:W-:Y:S01]  /*dbd0*/  MOV R14, UR62 ;  /* 0x0000003e000e7c02 */ /* 0x000fe20008000f00 */
[----:B------:R-:W-:Y:S10]  /*dbe0*/  ENDCOLLECTIVE ;  /* 0x000000000000791b */ /* 0x000ff40003800000 */
.L_x_372:
[----:B------:R-:W-:Y:S05]  /*dbf0*/  BSYNC B1 ;  /* 0x0000000000017941 */ /* 0x000fea0003800000 */
.L_x_371:
[----:B------:R-:W-:Y:S05]  /*dc00*/  BRA `(.L_x_373) ;  /* 0xffffffec00007947 */ /* 0x000fea000383ffff */
.L_x_343:
[----:B--2---:R2:W3:Y:S02]  /*dc10*/  SYNCS.PHASECHK.TRANS64.TRYWAIT P1, [R15+URZ+0x30], R8 ;  /* 0x000030080f0075a7 */ /* 0x0044e4000802017f */
[----:B---3--:R-:W-:Y:S05]  /*dc20*/  @!P1 NANOSLEEP.SYNCS 0x989680 ;  /* 0x009896800000995d */ /* 0x008fea0003900000 */
[----:B------:R-:W3:Y:S02]  /*dc30*/  @!P1 SYNCS.PHASECHK.TRANS64 P1, [R15+URZ+0x30], R8 ;  /* 0x000030080f0095a7 */ /* 0x000ee4000802007f */
[----:B---3--:R-:W-:Y:S05]  /*dc40*/  @!P1 BRA `(.L_x_343) ;  /* 0xfffffffc00f09947 */ /* 0x008fea000383ffff */
[----:B------:R-:W-:Y:S05]  /*dc50*/  BRA `(.L_x_374) ;  /* 0xffffffec00347947 */ /* 0x000fea000383ffff */
.L_x_352:
[----:B------:R-:W-:Y:S01]  /*dc60*/  BSSY B0, `(.L_x_375) ;  /* 0x0000006000007945 */ /* 0x000fe20003800000 */
[----:B------:R-:W-:-:S07]  /*dc70*/  IMAD.MOV.U32 R15, RZ, RZ, -0x1 ;  /* 0xffffffffff0f7424 */ /* 0x000fce00078e00ff */
[----:B------:R-:W-:Y:S05]  /*dc80*/  WARPSYNC.COLLECTIVE R15, `(.L_x_376) ;  /* 0x000000000f0c7348 */ /* 0x000fea0003c00000 */
[----:B------:R-:W-:Y:S02]  /*dc90*/  ELECT P6, UR62, PT ;  /* 0x00000000003e782f */ /* 0x000fe400038c0000 */
[----:B------:R-:W-:Y:S01]  /*dca0*/  MOV R14, UR62 ;  /* 0x0000003e000e7c02 */ /* 0x000fe20008000f00 */
[----:B------:R-:W-:Y:S10]  /*dcb0*/  ENDCOLLECTIVE ;  /* 0x000000000000791b */ /* 0x000ff40003800000 */
.L_x_376:
[----:B------:R-:W-:Y:S05]  /*dcc0*/  BSYNC B0 ;  /* 0x0000000000007941 */ /* 0x000fea0003800000 */
.L_x_375:
[----:B------:R-:W-:Y:S05]  /*dcd0*/  BRA `(.L_x_377) ;  /* 0xfffffff400807947 */ /* 0x000fea000383ffff */
.L_x_354:
[----:B-1----:R1:W2:Y:S02]  /*dce0*/  SYNCS.PHASECHK.TRANS64.TRYWAIT P0, [R7+URZ], R2 ;  /* 0x00000002070075a7 */ /* 0x0022a4000800017f */
[----:B--2---:R-:W-:Y:S05]  /*dcf0*/  @!P0 NANOSLEEP.SYNCS 0x989680 ;  /* 0x009896800000895d */ /* 0x004fea0003900000 */
[----:B------:R-:W2:Y:S02]  /*dd00*/  @!P0 SYNCS.PHASECHK.TRANS64 P0, [R7+URZ], R2 ;  /* 0x00000002070085a7 */ /* 0x000ea4000800007f */
[----:B--2---:R-:W-:Y:S05]  /*dd10*/  @!P0 BRA `(.L_x_354) ;  /* 0xfffffffc00f08947 */ /* 0x004fea000383ffff */
[----:B------:R-:W-:Y:S05]  /*dd20*/  BRA `(.L_x_378) ;  /* 0xfffffff400bc7947 */ /* 0x000fea000383ffff */
.L_x_355:
[----:B-1----:R1:W2:Y:S02]  /*dd30*/  SYNCS.PHASECHK.TRANS64.TRYWAIT P0, [R9+URZ], R4 ;  /* 0x00000004090075a7 */ /* 0x0022a4000800017f */
[----:B--2---:R-:W-:Y:S05]  /*dd40*/  @!P0 NANOSLEEP.SYNCS 0x989680 ;  /* 0x009896800000895d */ /* 0x004fea0003900000 */
[----:B------:R-:W2:Y:S02]  /*dd50*/  @!P0 SYNCS.PHASECHK.TRANS64 P0, [R9+URZ], R4 ;  /* 0x00000004090085a7 */ /* 0x000ea4000800007f */
[----:B--2---:R-:W-:Y:S05]  /*dd60*/  @!P0 BRA `(.L_x_355) ;  /* 0xfffffffc00f08947 */ /* 0x004fea000383ffff */
[----:B------:R-:W-:Y:S05]  /*dd70*/  BRA `(.L_x_379) ;  /* 0xfffffff400cc7947 */ /* 0x000fea000383ffff */
.L_x_356:
[----:B-1----:R1:W2:Y:S02]  /*dd80*/  SYNCS.PHASECHK.TRANS64.TRYWAIT P0, [R6+URZ], R5 ;  /* 0x00000005060075a7 */ /* 0x0022a4000800017f */
[----:B--2---:R-:W-:Y:S05]  /*dd90*/  @!P0 NANOSLEEP.SYNCS 0x989680 ;  /* 0x009896800000895d */ /* 0x004fea0003900000 */
[----:B------:R-:W2:Y:S02]  /*dda0*/  @!P0 SYNCS.PHASECHK.TRANS64 P0, [R6+URZ], R5 ;  /* 0x00000005060085a7 */ /* 0x000ea4000800007f */
[----:B--2---:R-:W-:Y:S05]  /*ddb0*/  @!P0 BRA `(.L_x_356) ;  /* 0xfffffffc00f08947 */ /* 0x004fea000383ffff */
[----:B------:R-:W-:Y:S05]  /*ddc0*/  BRA `(.L_x_380) ;  /* 0xfffffff400dc7947 */ /* 0x000fea000383ffff */
.L_x_357:
[----:B-1----:R1:W2:Y:S02]  /*ddd0*/  SYNCS.PHASECHK.TRANS64.TRYWAIT P0, [R9+URZ], R4 ;  /* 0x00000004090075a7 */ /* 0x0022a4000800017f */
[----:B--2---:R-:W-:Y:S05]  /*dde0*/  @!P0 NANOSLEEP.SYNCS 0x989680 ;  /* 0x009896800000895d */ /* 0x004fea0003900000 */
[----:B------:R-:W2:Y:S02]  /*ddf0*/  @!P0 SYNCS.PHASECHK.TRANS64 P0, [R9+URZ], R4 ;  /* 0x00000004090085a7 */ /* 0x000ea4000800007f */
[----:B--2---:R-:W-:Y:S05]  /*de00*/  @!P0 BRA `(.L_x_357) ;  /* 0xfffffffc00f08947 */ /* 0x004fea000383ffff */
[----:B------:R-:W-:Y:S05]  /*de10*/  BRA `(.L_x_381) ;  /* 0xfffffff400ec7947 */ /* 0x000fea000383ffff */
.L_x_358:
[----:B--2---:R2:W3:Y:S02]  /*de20*/  SYNCS.PHASECHK.TRANS64.TRYWAIT P0, [R6+URZ], R5 ;  /* 0x00000005060075a7 */ /* 0x0044e4000800017f */
[----:B---3--:R-:W-:Y:S05]  /*de30*/  @!P0 NANOSLEEP.SYNCS 0x989680 ;  /* 0x009896800000895d */ /* 0x008fea0003900000 */
[----:B------:R-:W3:Y:S02]  /*de40*/  @!P0 SYNCS.PHASECHK.TRANS64 P0, [R6+URZ], R5 ;  /* 0x00000005060085a7 */ /* 0x000ee4000800007f */
[----:B---3--:R-:W-:Y:S05]  /*de50*/  @!P0 BRA `(.L_x_358) ;  /* 0xfffffffc00f08947 */ /* 0x008fea000383ffff */
[----:B------:R-:W-:Y:S05]  /*de60*/  BRA `(.L_x_382) ;  /* 0xfffffff400f47947 */ /* 0x000fea000383ffff */
        .weak           $__internal_0_$__cuda_sm20_rcp_rn_f32_slowpath
        .type           $__internal_0_$__cuda_sm20_rcp_rn_f32_slowpath,@function
        .size           $__internal_0_$__cuda_sm20_rcp_rn_f32_slowpath,(.L_x_388 - $__internal_0_$__cuda_sm20_rcp_rn_f32_slowpath)
$__internal_0_$__cuda_sm20_rcp_rn_f32_slowpath:
[----:B------:R-:W-:Y:S01]  /*de70*/  SHF.L.U32 R3, R0, 0x1, RZ ;  /* 0x0000000100037819 */ /* 0x000fe200000006ff */
[----:B------:R-:W-:Y:S03]  /*de80*/  BSSY B0, `(.L_x_383) ;  /* 0x0000030000007945 */ /* 0x000fe60003800000 */
[----:B------:R-:W-:-:S04]  /*de90*/  SHF.R.U32.HI R3, RZ, 0x18, R3 ;  /* 0x00000018ff037819 */ /* 0x000fc80000011603 */
[----:B------:R-:W-:-:S13]  /*dea0*/  ISETP.NE.U32.AND P2, PT, R3, RZ, PT ;  /* 0x000000ff0300720c */ /* 0x000fda0003f45070 */
[----:B------:R-:W-:Y:S05]  /*deb0*/  @P2 BRA `(.L_x_384) ;  /* 0x0000000000282947 */ /* 0x000fea0003800000 */
[----:B------:R-:W-:-:S04]  /*dec0*/  SHF.L.U32 R3, R0, 0x1, RZ ;  /* 0x0000000100037819 */ /* 0x000fc800000006ff */
[----:B------:R-:W-:-:S13]  /*ded0*/  ISETP.NE.AND P2, PT, R3, RZ, PT ;  /* 0x000000ff0300720c */ /* 0x000fda0003f45270 */
[----:B------:R-:W-:Y:S01]  /*dee0*/  @P2 FFMA R110, R0, 1.84467440737095516160e+19, RZ ;  /* 0x5f800000006e2823 */ /* 0x000fe200000000ff */
[----:B------:R-:W-:Y:S08]  /*def0*/  @!P2 MUFU.RCP R5, R0 ;  /* 0x000000000005a308 */ /* 0x000ff00000001000 */
[----:B------:R-:W1:Y:S02]  /*df00*/  @P2 MUFU.RCP R3, R110 ;  /* 0x0000006e00032308 */ /* 0x000e640000001000 */
[----:B-1----:R-:W-:-:S04]  /*df10*/  @P2 FFMA R97, R110, R3, -1 ;  /* 0xbf8000006e612423 */ /* 0x002fc80000000003 */
[----:B------:R-:W-:-:S04]  /*df20*/  @P2 FADD.FTZ R114, -R97, -RZ ;  /* 0x800000ff61722221 */ /* 0x000fc80000010100 */
[----:B------:R-:W-:-:S04]  /*df30*/  @P2 FFMA R3, R3, R114, R3 ;  /* 0x0000007203032223 */ /* 0x000fc80000000003 */
[----:B------:R-:W-:Y:S01]  /*df40*/  @P2 FFMA R5, R3, 1.84467440737095516160e+19, RZ ;  /* 0x5f80000003052823 */ /* 0x000fe200000000ff */
[----:B------:R-:W-:Y:S06]  /*df50*/  BRA `(.L_x_385) ;  /* 0x0000000000887947 */ /* 0x000fec0003800000 */
.L_x_384:
[----:B------:R-:W-:-:S05]  /*df60*/  VIADD R5, R3, 0xffffff03 ;  /* 0xffffff0303057836 */ /* 0x000fca0000000000 */
[----:B------:R-:W-:-:S13]  /*df70*/  ISETP.GT.U32.AND P2, PT, R5, 0x1, PT ;  /* 0x000000010500780c */ /* 0x000fda0003f44070 */
[----:B------:R-:W-:Y:S05]  /*df80*/  @P2 BRA `(.L_x_386) ;  /* 0x0000000000782947 */ /* 0x000fea0003800000 */
[----:B------:R-:W-:Y:S02]  /*df90*/  LOP3.LUT R116, R0, 0x7fffff, RZ, 0xc0, !PT ;  /* 0x007fffff00747812 */ /* 0x000fe400078ec0ff */
[----:B------:R-:W-:Y:S02]  /*dfa0*/  MOV R110, 0x3 ;  /* 0x00000003006e7802 */ /* 0x000fe40000000f00 */
[----:B------:R-:W-:Y:S02]  /*dfb0*/  LOP3.LUT R116, R116, 0x3f800000, RZ, 0xfc, !PT ;  /* 0x3f80000074747812 */ /* 0x000fe400078efcff */
[----:B------:R-:W-:Y:S02]  /*dfc0*/  IADD3 R3, R3, -0xfc, RZ ;  /* 0xffffff0403037810 */ /* 0x000fe40007ffe0ff */
[----:B------:R-:W1:Y:S02]  /*dfd0*/  MUFU.RCP R99, R116 ;  /* 0x0000007400637308 */ /* 0x000e640000001000 */
[----:B-1----:R-:W-:-:S04]  /*dfe0*/  FFMA R114, R116, R99, -1 ;  /* 0xbf80000074727423 */ /* 0x002fc80000000063 */
[----:B------:R-:W-:-:S04]  /*dff0*/  FADD.FTZ R114, -R114, -RZ ;  /* 0x800000ff72727221 */ /* 0x000fc80000010100 */
[CCC-:B------:R-:W-:Y:S01]  /*e000*/  FFMA.RM R97, R99.reuse, R114.reuse, R99.reuse ;  /* 0x0000007263617223 */ /* 0x1c0fe20000004063 */
[----:B------:R-:W-:Y:S01]  /*e010*/  FFMA.RP R114, R99, R114, R99 ;  /* 0x0000007263727223 */ /* 0x000fe20000008063 */
[----:B------:R-:W-:-:S03]  /*e020*/  SHF.L.U32 R99, R110, R5, RZ ;  /* 0x000000056e637219 */ /* 0x000fc600000006ff */
[C---:B------:R-:W-:Y:S02]  /*e030*/  LOP3.LUT R101, R97.reuse, 0x7fffff, RZ, 0xc0, !PT ;  /* 0x007fffff61657812 */ /* 0x040fe400078ec0ff */
[----:B------:R-:W-:Y:S02]  /*e040*/  FSETP.NEU.FTZ.AND P2, PT, R97, R114, PT ;  /* 0x000000726100720b */ /* 0x000fe40003f5d000 */
[----:B------:R-:W-:Y:S02]  /*e050*/  LOP3.LUT R110, R101, 0x800000, RZ, 0xfc, !PT ;  /* 0x00800000656e7812 */ /* 0x000fe400078efcff */
[----:B------:R-:W-:Y:S02]  /*e060*/  SEL R97, RZ, 0xffffffff, !P2 ;  /* 0xffffffffff617807 */ /* 0x000fe40005000000 */
[----:B------:R-:W-:Y:S02]  /*e070*/  LOP3.LUT R114, R99, R110, RZ, 0xc0, !PT ;  /* 0x0000006e63727212 */ /* 0x000fe400078ec0ff */
[----:B------:R-:W-:-:S02]  /*e080*/  IADD3 R97, -R97, RZ, RZ ;  /* 0x000000ff61617210 */ /* 0x000fc40007ffe1ff */
[-C--:B------:R-:W-:Y:S02]  /*e090*/  SHF.R.U32.HI R114, RZ, R5.reuse, R114 ;  /* 0x00000005ff727219 */ /* 0x080fe40000011672 */
[--C-:B------:R-:W-:Y:S02]  /*e0a0*/  LOP3.LUT P3, RZ, R97, R5, R110.reuse, 0xf8, !PT ;  /* 0x0000000561ff7212 */ /* 0x100fe4000786f86e */
[C---:B------:R-:W-:Y:S02]  /*e0b0*/  LOP3.LUT P2, RZ, R114.reuse, 0x1, RZ, 0xc0, !PT ;  /* 0x0000000172ff7812 */ /* 0x040fe4000784c0ff */
[----:B------:R-:W-:Y:S02]  /*e0c0*/  LOP3.LUT P4, RZ, R114, 0x2, RZ, 0xc0, !PT ;  /* 0x0000000272ff7812 */ /* 0x000fe4000788c0ff */
[----:B------:R-:W-:Y:S02]  /*e0d0*/  SHF.R.U32.HI R3, RZ, R3, R110 ;  /* 0x00000003ff037219 */ /* 0x000fe4000001166e */
[----:B------:R-:W-:-:S02]  /*e0e0*/  PLOP3.LUT P2, PT, P2, P3, P4, 0xe0, 0x0 ;  /* 0x000000000000781c */ /* 0x000fc40001747c40 */
[----:B------:R-:W-:Y:S02]  /*e0f0*/  LOP3.LUT P3, RZ, R0, 0x7fffff, RZ, 0xc0, !PT ;  /* 0x007fffff00ff7812 */ /* 0x000fe4000786c0ff */
[----:B------:R-:W-:-:S05]  /*e100*/  SEL R5, RZ, 0x1, !P2 ;  /* 0x00000001ff057807 */ /* 0x000fca0005000000 */
[----:B------:R-:W-:-:S05]  /*e110*/  IMAD.MOV R5, RZ, RZ, -R5 ;  /* 0x000000ffff057224 */ /* 0x000fca00078e0a05 */
[----:B------:R-:W-:-:S13]  /*e120*/  ISETP.GE.AND P2, PT, R5, RZ, PT ;  /* 0x000000ff0500720c */ /* 0x000fda0003f46270 */
[----:B------:R-:W-:-:S05]  /*e130*/  @!P2 IADD3 R3, R3, 0x1, RZ ;  /* 0x000000010303a810 */ /* 0x000fca0007ffe0ff */
[----:B------:R-:W-:-:S05]  /*e140*/  @!P3 IMAD.SHL.U32 R3, R3, 0x2, RZ ;  /* 0x000000020303b824 */ /* 0x000fca00078e00ff */
[----:B------:R-:W-:Y:S01]  /*e150*/  LOP3.LUT R5, R3, 0x80000000, R0, 0xf8, !PT ;  /* 0x8000000003057812 */ /* 0x000fe200078ef800 */
[----:B------:R-:W-:Y:S06]  /*e160*/  BRA `(.L_x_385) ;  /* 0x0000000000047947 */ /* 0x000fec0003800000 */
.L_x_386:
[----:B------:R1:W2:Y:S02]  /*e170*/  MUFU.RCP R5, R0 ;  /* 0x0000000000057308 */ /* 0x0002a40000001000 */
.L_x_385:
[----:B------:R-:W-:Y:S05]  /*e180*/  BSYNC B0 ;  /* 0x0000000000007941 */ /* 0x000fea0003800000 */
.L_x_383:
[----:B-12---:R-:W-:Y:S02]  /*e190*/  MOV R0, R5 ;  /* 0x0000000500007202 */ /* 0x006fe40000000f00 */
[----:B------:R-:W-:-:S04]  /*e1a0*/  MOV R5, 0x0 ;  /* 0x0000000000057802 */ /* 0x000fc80000000f00 */
[----:B------:R-:W-:Y:S05]  /*e1b0*/  RET.REL.NODEC R4 `(_ZN7cutlass13device_kernelINS_4gemm6kernel13GemmUniversalIN4cute5tupleIJiiiiEEENS1_10collective13CollectiveMmaINS1_34MainloopSm90TmaGmmaWarpSpecializedILi6ENS5_IJNS4_1CILi1EEESB_SB_EEENS1_35KernelTmaWarpSpecializedCooperativeEEENS5_IJNSA_ILi128EEESF_NSA_ILi64EEEEEENS_10bfloat16_tENS5_IJlSB_lEEESI_SJ_NS4_8TiledMMAINS4_8MMA_AtomIJNS4_4SM904GMMA28MMA_64x128x16_F32BF16BF16_SSILNSN_5MajorE0ELSP_0ELNSN_7ScaleInE1ELSQ_1EEEEEENS4_6LayoutINS5_IJNSA_ILi2EEESB_SB_EEENS5_IJSB_NSA_ILi0EEESW_EEEEENS5_IJNS4_10UnderscoreESZ_SZ_EEEEENS4_13SM90_TMA_LOADENS4_14ComposedLayoutINS4_7SwizzleILi3ELi4ELi3EEENS4_18smem_ptr_flag_bitsILi16EEENST_INS5_IJNSA_ILi8EEESG_EEENS5_IJSG_SB_EEEEEEEvNS4_8identityES12_S1C_vS1D_EENS_8epilogue10collective18CollectiveEpilogueINS1F_22Sm90TmaWarpSpecializedILi4ELi2ELi16ELb1ELb0EEEJSH_NS5_IJSF_NSA_ILi32EEEEEESI_SJ_SI_SJ_NS1F_6fusion15FusionCallbacksIS1J_NS1M_13LinCombEltActINS1F_6thread4SiLuESI_fSI_fLNS_15FloatRoundStyleE2EEESH_S1L_JEEES12_NS13_INS14_ILi2ELi4ELi3EEES17_NST_INS5_IJS18_S1K_EEENS5_IJS1K_SB_EEEEEEENS4_17SM75_U32x4_LDSM_NENS4_14SM90_TMA_STOREES1Y_NS4_17SM90_U32x4_STSM_NENS4_9Copy_AtomIJS21_NS_6half_tEEEEvEEEvvEEEEvNT_6ParamsE) ;  /* 0xffffff1c04907950 */ /* 0x000fea0003c3ffff */
.L_x_387:
[----:B------:R-:W-:-:S00]  /*e1c0*/  BRA `(.L_x_387) ;  /* 0xfffffffc00fc7947 */ /* 0x000fc0000383ffff */
[----:B------:R-:W-:-:S00]  /*e1d0*/  NOP ;  /* 0x0000000000007918 */ /* 0x000fc00000000000 */
        /* <DEDUP_REMOVED lines=10> */
.L_x_388:


//--------------------- .nv.global.init           --------------------------
	.section	.nv.global.init,"aw",@progbits
.nv.global.init:
	.type		$str$22,@object
	.size		$str$22,($str$26 - $str$22)
$str$22:
        /*0000*/ 	.byte	0x6b, 0x5f, 0x74, 0x69, 0x6c, 0x65, 0x5f, 0x63, 0x6f, 0x75, 0x6e, 0x74, 0x20, 0x3e, 0x3d, 0x20
        /*0010*/ 	.byte	0x31, 0x00
	.type		$str$26,@object
	.size		$str$26,($str$27 - $str$26)
$str$26:
        /*0012*/ 	.byte	0x28, 0x61, 0x64, 0x64, 0x72, 0x65, 0x73, 0x73, 0x20, 0x26, 0x20, 0x6d, 0x61, 0x73, 0x6b, 0x29
        /*0022*/ 	.byte	0x20, 0x3d, 0x3d, 0x20, 0x30, 0x00
	.type		$str$27,@object
	.size		$str$27,($str$23 - $str$27)
$str$27:
        /*0028*/ 	.byte	0x2f, 0x74, 0x6d, 0x70, 0x2f, 0x63, 0x75, 0x74, 0x6c, 0x61, 0x73, 0x73, 0x5f, 0x73, 0x77, 0x65
        /*0038*/ 	.byte	0x65, 0x70, 0x5f, 0x73, 0x72, 0x63, 0x2f, 0x69, 0x6e, 0x63, 0x6c, 0x75, 0x64, 0x65, 0x2f, 0x63
        /*0048*/ 	.byte	0x75, 0x74, 0x65, 0x2f, 0x70, 0x6f, 0x69, 0x6e, 0x74, 0x65, 0x72, 0x5f, 0x66, 0x6c, 0x61, 0x67
        /*0058*/ 	.byte	0x67, 0x65, 0x64, 0x2e, 0x68, 0x70, 0x70, 0x00
	.type		$str$23,@object
	.size		$str$23,(__unnamed_2 - $str$23)
$str$23:
        /*0060*/ 	.byte	0x2f, 0x74, 0x6d, 0x70, 0x2f, 0x63, 0x75, 0x74, 0x6c, 0x61, 0x73, 0x73, 0x5f, 0x73, 0x77, 0x65
        /*0070*/ 	.byte	0x65, 0x70, 0x5f, 0x73, 0x72, 0x63, 0x2f, 0x69, 0x6e, 0x63, 0x6c, 0x75, 0x64, 0x65, 0x2f, 0x63
        /*0080*/ 	.byte	0x75, 0x74, 0x6c, 0x61, 0x73, 0x73, 0x2f, 0x67, 0x65, 0x6d, 0x6d, 0x2f, 0x63, 0x6f, 0x6c, 0x6c
        /*0090*/ 	.byte	0x65, 0x63, 0x74, 0x69, 0x76, 0x65, 0x2f, 0x73, 0x6d, 0x39, 0x30, 0x5f, 0x6d, 0x6d, 0x61, 0x5f
        /*00a0*/ 	.byte	0x74, 0x6d, 0x61, 0x5f, 0x67, 0x6d, 0x6d, 0x61, 0x5f, 0x73, 0x73, 0x5f, 0x77, 0x61, 0x72, 0x70
        /*00b0*/ 	.byte	0x73, 0x70, 0x65, 0x63, 0x69, 0x61, 0x6c, 0x69, 0x7a, 0x65, 0x64, 0x2e, 0x68, 0x70, 0x70, 0x00
	.type		__unnamed_2,@object
	.size		__unnamed_2,(__unnamed_1 - __unnamed_2)
__unnamed_2:
        /*00c0*/ 	.byte	0x61, 0x75, 0x74, 0x6f, 0x20, 0x63, 0x75, 0x74, 0x65, 0x3a, 0x3a, 0x61, 0x73, 0x5f, 0x70, 0x6f
        /* <DEDUP_REMOVED lines=27> */
        /*0280*/ 	.byte	0x3c, 0x34, 0x30, 0x39, 0x36, 0x3e, 0x3e, 0x3e, 0x3e, 0x3e, 0x5d, 0x00
	.type		__unnamed_1,@object
	.size		__unnamed_1,(.L_0 - __unnamed_1)
__unnamed_1:
        /* <DEDUP_REMOVED lines=181> */
        /*0ddc*/ 	.byte	0x69, 0x74, 0x79, 0x5d, 0x00
.L_0:


//--------------------- .nv.shared._ZN7cutlass13device_kernelINS_4gemm6kernel13GemmUniversalIN4cute5tupleIJiiiiEEENS1_10collective13CollectiveMmaINS1_34MainloopSm90TmaGmmaWarpSpecializedILi6ENS5_IJNS4_1CILi1EEESB_SB_EEENS1_35KernelTmaWarpSpecializedCooperativeEEENS5_IJNSA_ILi128EEESF_NSA_ILi64EEEEEENS_10bfloat16_tENS5_IJlSB_lEEESI_SJ_NS4_8TiledMMAINS4_8MMA_AtomIJNS4_4SM904GMMA28MMA_64x128x16_F32BF16BF16_SSILNSN_5MajorE0ELSP_0ELNSN_7ScaleInE1ELSQ_1EEEEEENS4_6LayoutINS5_IJNSA_ILi2EEESB_SB_EEENS5_IJSB_NSA_ILi0EEESW_EEEEENS5_IJNS4_10UnderscoreESZ_SZ_EEEEENS4_13SM90_TMA_LOADENS4_14ComposedLayoutINS4_7SwizzleILi3ELi4ELi3EEENS4_18smem_ptr_flag_bitsILi16EEENST_INS5_IJNSA_ILi8EEESG_EEENS5_IJSG_SB_EEEEEEEvNS4_8identityES12_S1C_vS1D_EENS_8epilogue10collective18CollectiveEpilogueINS1F_22Sm90TmaWarpSpecializedILi4ELi2ELi16ELb1ELb0EEEJSH_NS5_IJSF_NSA_ILi32EEEEEESI_SJ_SI_SJ_NS1F_6fusion15FusionCallbacksIS1J_NS1M_13LinCombEltActINS1F_6thread4SiLuESI_fSI_fLNS_15FloatRoundStyleE2EEESH_S1L_JEEES12_NS13_INS14_ILi2ELi4ELi3EEES17_NST_INS5_IJS18_S1K_EEENS5_IJS1K_SB_EEEEEEENS4_17SM75_U32x4_LDSM_NENS4_14SM90_TMA_STOREES1Y_NS4_17SM90_U32x4_STSM_NENS4_9Copy_AtomIJS21_NS_6half_tEEEEvEEEvvEEEEvNT_6ParamsE --------------------------
	.section	.nv.shared._ZN7cutlass13device_kernelINS_4gemm6kernel13GemmUniversalIN4cute5tupleIJiiiiEEENS1_10collective13CollectiveMmaINS1_34MainloopSm90TmaGmmaWarpSpecializedILi6ENS5_IJNS4_1CILi1EEESB_SB_EEENS1_35KernelTmaWarpSpecializedCooperativeEEENS5_IJNSA_ILi128EEESF_NSA_ILi64EEEEEENS_10bfloat16_tENS5_IJlSB_lEEESI_SJ_NS4_8TiledMMAINS4_8MMA_AtomIJNS4_4SM904GMMA28MMA_64x128x16_F32BF16BF16_SSILNSN_5MajorE0ELSP_0ELNSN_7ScaleInE1ELSQ_1EEEEEENS4_6LayoutINS5_IJNSA_ILi2EEESB_SB_EEENS5_IJSB_NSA_ILi0EEESW_EEEEENS5_IJNS4_10UnderscoreESZ_SZ_EEEEENS4_13SM90_TMA_LOADENS4_14ComposedLayoutINS4_7SwizzleILi3ELi4ELi3EEENS4_18smem_ptr_flag_bitsILi16EEENST_INS5_IJNSA_ILi8EEESG_EEENS5_IJSG_SB_EEEEEEEvNS4_8identityES12_S1C_vS1D_EENS_8epilogue10collective18CollectiveEpilogueINS1F_22Sm90TmaWarpSpecializedILi4ELi2ELi16ELb1ELb0EEEJSH_NS5_IJSF_NSA_ILi32EEEEEESI_SJ_SI_SJ_NS1F_6fusion15FusionCallbacksIS1J_NS1M_13LinCombEltActINS1F_6thread4SiLuESI_fSI_fLNS_15FloatRoundStyleE2EEESH_S1L_JEEES12_NS13_INS14_ILi2ELi4ELi3EEES17_NST_INS5_IJS18_S1K_EEENS5_IJS1K_SB_EEEEEEENS4_17SM75_U32x4_LDSM_NENS4_14SM90_TMA_STOREES1Y_NS4_17SM90_U32x4_STSM_NENS4_9Copy_AtomIJS21_NS_6half_tEEEEvEEEvvEEEEvNT_6ParamsE,"aw",@nobits
	.sectionflags	@""
	.align	16
	.zero		1024


//--------------------- .nv.shared.reserved.0     --------------------------
	.section	.nv.shared.reserved.0,"aw",@nobits
	.weak		__nv_reservedSMEM_offset_0_alias
	.size		__nv_reservedSMEM_offset_0_alias, 0, 0
	.other		__nv_reservedSMEM_offset_0_alias,@"STO_CUDA_RESERVED_SHARED STV_DEFAULT"
__nv_reservedSMEM_offset_0_alias:
	.zero		0


//--------------------- .nv.global                --------------------------
	.section	.nv.global,"aw",@nobits
.nv.global:
	.type		_ZN39_INTERNAL_e7f5c2fc_4_k_cu_ff7e59bb_30544cute1_E,@object
	.size		_ZN39_INTERNAL_e7f5c2fc_4_k_cu_ff7e59bb_30544cute1_E,(_ZN39_INTERNAL_e7f5c2fc_4_k_cu_ff7e59bb_30544cuda3std3__45__cpo6cbeginE - _ZN39_INTERNAL_e7f5c2fc_4_k_cu_ff7e59bb_30544cute1_E)
_ZN39_INTERNAL_e7f5c2fc_4_k_cu_ff7e59bb_30544cute1_E:
	.zero		1
	.type		_ZN39_INTERNAL_e7f5c2fc_4_k_cu_ff7e59bb_30544cuda3std3__45__cpo6cbeginE,@object
	.size		_ZN39_INTERNAL_e7f5c2fc_4_k_cu_ff7e59bb_30544cuda3std3__45__cpo6cbeginE,(_ZN39_INTERNAL_e7f5c2fc_4_k_cu_ff7e59bb_30544cuda3std3__48in_placeE - _ZN39_INTERNAL_e7f5c2fc_4_k_cu_ff7e59bb_30544cuda3std3__45__cpo6cbeginE)
_ZN39_INTERNAL_e7f5c2fc_4_k_cu_ff7e59bb_30544cuda3std3__45__cpo6cbeginE:
	.zero		1
	.type		_ZN39_INTERNAL_e7f5c2fc_4_k_cu_ff7e59bb_30544cuda3std3__48in_placeE,@object
	.size		_ZN39_INTERNAL_e7f5c2fc_4_k_cu_ff7e59bb_30544cuda3std3__48in_placeE,(_ZN39_INTERNAL_e7f5c2fc_4_k_cu_ff7e59bb_30544cuda3std6ranges3__45__cpo9iter_moveE - _ZN39_INTERNAL_e7f5c2fc_4_k_cu_ff7e59bb_30544cuda3std3__48in_placeE)
_ZN39_INTERNAL_e7f5c2fc_4_k_cu_ff7e59bb_30544cuda3std3__48in_placeE:
	.zero		1
	.type		_ZN39_INTERNAL_e7f5c2fc_4_k_cu_ff7e59bb_30544cuda3std6ranges3__45__cpo9iter_moveE,@object
	.size		_ZN39_INTERNAL_e7f5c2fc_4_k_cu_ff7e59bb_30544cuda3std6ranges3__45__cpo9iter_moveE,(_ZN39_INTERNAL_e7f5c2fc_4_k_cu_ff7e59bb_30544cuda3std3__45__cpo5beginE - _ZN39_INTERNAL_e7f5c2fc_4_k_cu_ff7e59bb_30544cuda3std6ranges3__45__cpo9iter_moveE)
_ZN39_INTERNAL_e7f5c2fc_4_k_cu_ff7e59bb_30544cuda3std6ranges3__45__cpo9iter_moveE:
	.zero		1
	.type		_ZN39_INTERNAL_e7f5c2fc_4_k_cu_ff7e59bb_30544cuda3std3__45__cpo5beginE,@object
	.size		_ZN39_INTERNAL_e7f5c2fc_4_k_cu_ff7e59bb_30544cuda3std3__45__cpo5beginE,(_ZN39_INTERNAL_e7f5c2fc_4_k_cu_ff7e59bb_30544cuda3std3__441_GLOBAL__N__e7f5c2fc_4_k_cu_ff7e59bb_30546ignoreE - _ZN39_INTERNAL_e7f5c2fc_4_k_cu_ff7e59bb_30544cuda3std3__45__cpo5beginE)
_ZN39_INTERNAL_e7f5c2fc_4_k_cu_ff7e59bb_30544cuda3std3__45__cpo5beginE:
	.zero		1
	.type		_ZN39_INTERNAL_e7f5c2fc_4_k_cu_ff7e59bb_30544cuda3std3__441_GLOBAL__N__e7f5c2fc_4_k_cu_ff7e59bb_30546ignoreE,@object
	.size		_ZN39_INTERNAL_e7f5c2fc_4_k_cu_ff7e59bb_30544cuda3std3__441_GLOBAL__N__e7f5c2fc_4_k_cu_ff7e59bb_30546ignoreE,(_ZN39_INTERNAL_e7f5c2fc_4_k_cu_ff7e59bb_30544cute7productE - _ZN39_INTERNAL_e7f5c2fc_4_k_cu_ff7e59bb_30544cuda3std3__441_GLOBAL__N__e7f5c2fc_4_k_cu_ff7e59bb_30546ignoreE)
_ZN39_INTERNAL_e7f5c2fc_4_k_cu_ff7e59bb_30544cuda3std3__441_GLOBAL__N__e7f5c2fc_4_k_cu_ff7e59bb_30546ignoreE:
	.zero		1
	.type		_ZN39_INTERNAL_e7f5c2fc_4_k_cu_ff7e59bb_30544cute7productE,@object
	.size		_ZN39_INTERNAL_e7f5c2fc_4_k_cu_ff7e59bb_30544cute7productE,(_ZN39_INTERNAL_e7f5c2fc_4_k_cu_ff7e59bb_30544cuda3std3__45__cpo3endE - _ZN39_INTERNAL_e7f5c2fc_4_k_cu_ff7e59bb_30544cute7productE)
_ZN39_INTERNAL_e7f5c2fc_4_k_cu_ff7e59bb_30544cute7productE:
	.zero		1
	.type		_ZN39_INTERNAL_e7f5c2fc_4_k_cu_ff7e59bb_30544cuda3std3__45__cpo3endE,@object
	.size		_ZN39_INTERNAL_e7f5c2fc_4_k_cu_ff7e59bb_30544cuda3std3__45__cpo3endE,(_ZN39_INTERNAL_e7f5c2fc_4_k_cu_ff7e59bb_30544cuda3std3__419piecewise_constructE - _ZN39_INTERNAL_e7f5c2fc_4_k_cu_ff7e59bb_30544cuda3std3__45__cpo3endE)
_ZN39_INTERNAL_e7f5c2fc_4_k_cu_ff7e59bb_30544cuda3std3__45__cpo3endE:
	.zero		1
	.type		_ZN39_INTERNAL_e7f5c2fc_4_k_cu_ff7e59bb_30544cuda3std3__419piecewise_constructE,@object
	.size		_ZN39_INTERNAL_e7f5c2fc_4_k_cu_ff7e59bb_30544cuda3std3__419piecewise_constructE,(_ZN39_INTERNAL_e7f5c2fc_4_k_cu_ff7e59bb_30544cuda3std3__45__cpo4cendE - _ZN39_INTERNAL_e7f5c2fc_4_k_cu_ff7e59bb_30544cuda3std3__419piecewise_constructE)
_ZN39_INTERNAL_e7f5c2fc_4_k_cu_ff7e59bb_30544cuda3std3__419piecewise_constructE:
	.zero		1
	.type		_ZN39_INTERNAL_e7f5c2fc_4_k_cu_ff7e59bb_30544cuda3std3__45__cpo4cendE,@object
	.size		_ZN39_INTERNAL_e7f5c2fc_4_k_cu_ff7e59bb_30544cuda3std3__45__cpo4cendE,(_ZN39_INTERNAL_e7f5c2fc_4_k_cu_ff7e59bb_30544cuda3std6ranges3__45__cpo4swapE - _ZN39_INTERNAL_e7f5c2fc_4_k_cu_ff7e59bb_30544cuda3std3__45__cpo4cendE)
_ZN39_INTERNAL_e7f5c2fc_4_k_cu_ff7e59bb_30544cuda3std3__45__cpo4cendE:
	.zero		1
	.type		_ZN39_INTERNAL_e7f5c2fc_4_k_cu_ff7e59bb_30544cuda3std6ranges3__45__cpo4swapE,@object
	.size		_ZN39_INTERNAL_e7f5c2fc_4_k_cu_ff7e59bb_30544cuda3std6ranges3__45__cpo4swapE,(.L_9 - _ZN39_INTERNAL_e7f5c2fc_4_k_cu_ff7e59bb_30544cuda3std6ranges3__45__cpo4swapE)
_ZN39_INTERNAL_e7f5c2fc_4_k_cu_ff7e59bb_30544cuda3std6ranges3__45__cpo4swapE:
	.zero		1
.L_9:


//--------------------- .nv.constant0._ZN7cutlass13device_kernelINS_4gemm6kernel13GemmUniversalIN4cute5tupleIJiiiiEEENS1_10collective13CollectiveMmaINS1_34MainloopSm90TmaGmmaWarpSpecializedILi6ENS5_IJNS4_1CILi1EEESB_SB_EEENS1_35KernelTmaWarpSpecializedCooperativeEEENS5_IJNSA_ILi128EEESF_NSA_ILi64EEEEEENS_10bfloat16_tENS5_IJlSB_lEEESI_SJ_NS4_8TiledMMAINS4_8MMA_AtomIJNS4_4SM904GMMA28MMA_64x128x16_F32BF16BF16_SSILNSN_5MajorE0ELSP_0ELNSN_7ScaleInE1ELSQ_1EEEEEENS4_6LayoutINS5_IJNSA_ILi2EEESB_SB_EEENS5_IJSB_NSA_ILi0EEESW_EEEEENS5_IJNS4_10UnderscoreESZ_SZ_EEEEENS4_13SM90_TMA_LOADENS4_14ComposedLayoutINS4_7SwizzleILi3ELi4ELi3EEENS4_18smem_ptr_flag_bitsILi16EEENST_INS5_IJNSA_ILi8EEESG_EEENS5_IJSG_SB_EEEEEEEvNS4_8identityES12_S1C_vS1D_EENS_8epilogue10collective18CollectiveEpilogueINS1F_22Sm90TmaWarpSpecializedILi4ELi2ELi16ELb1ELb0EEEJSH_NS5_IJSF_NSA_ILi32EEEEEESI_SJ_SI_SJ_NS1F_6fusion15FusionCallbacksIS1J_NS1M_13LinCombEltActINS1F_6thread4SiLuESI_fSI_fLNS_15FloatRoundStyleE2EEESH_S1L_JEEES12_NS13_INS14_ILi2ELi4ELi3EEES17_NST_INS5_IJS18_S1K_EEENS5_IJS1K_SB_EEEEEEENS4_17SM75_U32x4_LDSM_NENS4_14SM90_TMA_STOREES1Y_NS4_17SM90_U32x4_STSM_NENS4_9Copy_AtomIJS21_NS_6half_tEEEEvEEEvvEEEEvNT_6ParamsE --------------------------
	.section	.nv.constant0._ZN7cutlass13device_kernelINS_4gemm6kernel13GemmUniversalIN4cute5tupleIJiiiiEEENS1_10collective13CollectiveMmaINS1_34MainloopSm90TmaGmmaWarpSpecializedILi6ENS5_IJNS4_1CILi1EEESB_SB_EEENS1_35KernelTmaWarpSpecializedCooperativeEEENS5_IJNSA_ILi128EEESF_NSA_ILi64EEEEEENS_10bfloat16_tENS5_IJlSB_lEEESI_SJ_NS4_8TiledMMAINS4_8MMA_AtomIJNS4_4SM904GMMA28MMA_64x128x16_F32BF16BF16_SSILNSN_5MajorE0ELSP_0ELNSN_7ScaleInE1ELSQ_1EEEEEENS4_6LayoutINS5_IJNSA_ILi2EEESB_SB_EEENS5_IJSB_NSA_ILi0EEESW_EEEEENS5_IJNS4_10UnderscoreESZ_SZ_EEEEENS4_13SM90_TMA_LOADENS4_14ComposedLayoutINS4_7SwizzleILi3ELi4ELi3EEENS4_18smem_ptr_flag_bitsILi16EEENST_INS5_IJNSA_ILi8EEESG_EEENS5_IJSG_SB_EEEEEEEvNS4_8identityES12_S1C_vS1D_EENS_8epilogue10collective18CollectiveEpilogueINS1F_22Sm90TmaWarpSpecializedILi4ELi2ELi16ELb1ELb0EEEJSH_NS5_IJSF_NSA_ILi32EEEEEESI_SJ_SI_SJ_NS1F_6fusion15FusionCallbacksIS1J_NS1M_13LinCombEltActINS1F_6thread4SiLuESI_fSI_fLNS_15FloatRoundStyleE2EEESH_S1L_JEEES12_NS13_INS14_ILi2ELi4ELi3EEES17_NST_INS5_IJS18_S1K_EEENS5_IJS1K_SB_EEEEEEENS4_17SM75_U32x4_LDSM_NENS4_14SM90_TMA_STOREES1Y_NS4_17SM90_U32x4_STSM_NENS4_9Copy_AtomIJS21_NS_6half_tEEEEvEEEvvEEEEvNT_6ParamsE,"a",@progbits
	.sectionflags	@""
	.align	4
.nv.constant0._ZN7cutlass13device_kernelINS_4gemm6kernel13GemmUniversalIN4cute5tupleIJiiiiEEENS1_10collective13CollectiveMmaINS1_34MainloopSm90TmaGmmaWarpSpecializedILi6ENS5_IJNS4_1CILi1EEESB_SB_EEENS1_35KernelTmaWarpSpecializedCooperativeEEENS5_IJNSA_ILi128EEESF_NSA_ILi64EEEEEENS_10bfloat16_tENS5_IJlSB_lEEESI_SJ_NS4_8TiledMMAINS4_8MMA_AtomIJNS4_4SM904GMMA28MMA_64x128x16_F32BF16BF16_SSILNSN_5MajorE0ELSP_0ELNSN_7ScaleInE1ELSQ_1EEEEEENS4_6LayoutINS5_IJNSA_ILi2EEESB_SB_EEENS5_IJSB_NSA_ILi0EEESW_EEEEENS5_IJNS4_10UnderscoreESZ_SZ_EEEEENS4_13SM90_TMA_LOADENS4_14ComposedLayoutINS4_7SwizzleILi3ELi4ELi3EEENS4_18smem_ptr_flag_bitsILi16EEENST_INS5_IJNSA_ILi8EEESG_EEENS5_IJSG_SB_EEEEEEEvNS4_8identityES12_S1C_vS1D_EENS_8epilogue10collective18CollectiveEpilogueINS1F_22Sm90TmaWarpSpecializedILi4ELi2ELi16ELb1ELb0EEEJSH_NS5_IJSF_NSA_ILi32EEEEEESI_SJ_SI_SJ_NS1F_6fusion15FusionCallbacksIS1J_NS1M_13LinCombEltActINS1F_6thread4SiLuESI_fSI_fLNS_15FloatRoundStyleE2EEESH_S1L_JEEES12_NS13_INS14_ILi2ELi4ELi3EEES17_NST_INS5_IJS18_S1K_EEENS5_IJS1K_SB_EEEEEEENS4_17SM75_U32x4_LDSM_NENS4_14SM90_TMA_STOREES1Y_NS4_17SM90_U32x4_STSM_NENS4_9Copy_AtomIJS21_NS_6half_tEEEEvEEEvvEEEEvNT_6ParamsE:
	.zero		2432


//--------------------- SYMBOLS --------------------------

	.type		.nv.reservedSmem.offset0,@object
	.size		.nv.reservedSmem.offset0,0x4
	.type		__assertfail,@function
